// auto-generated by cutlass_sweep.gemm — config: {"arch": "sm_90", "cluster_m": 8, "cluster_n": 1, "dtype": "tf32", "dtype_b": "tf32", "layout": "nt", "stages": 0, "tile_k": 32, "tile_m": 128, "tile_n": 128}
#include "cutlass/cutlass.h"
#include "cutlass/gemm/collective/collective_builder.hpp"
#include "cutlass/gemm/device/gemm_universal_adapter.h"
#include "cutlass/gemm/kernel/gemm_universal.hpp"
#include "cutlass/epilogue/collective/collective_builder.hpp"

using ElemA = cutlass::tfloat32_t;
using ElemB = cutlass::tfloat32_t;
using ElemCD = cutlass::tfloat32_t;
using Acc  = float;
using TileShape    = cute::Shape<cute::_128, cute::_128, cute::_32>;
using ClusterShape = cute::Shape<cute::_8, cute::_1, cute::_1>;

using CollectiveEpilogue = typename cutlass::epilogue::collective::CollectiveBuilder<
    cutlass::arch::Sm90, cutlass::arch::OpClassTensorOp,
    TileShape, ClusterShape,
    cutlass::epilogue::collective::EpilogueTileAuto,
    Acc, Acc,
    ElemCD, cutlass::layout::RowMajor, 128 / cutlass::sizeof_bits<ElemCD>::value,
    ElemCD, cutlass::layout::RowMajor, 128 / cutlass::sizeof_bits<ElemCD>::value,
    cutlass::epilogue::collective::EpilogueScheduleAuto
  >::CollectiveOp;

using CollectiveMainloop = typename cutlass::gemm::collective::CollectiveBuilder<
    cutlass::arch::Sm90, cutlass::arch::OpClassTensorOp,
    ElemA, cutlass::layout::RowMajor, 128 / cutlass::sizeof_bits<ElemA>::value,
    ElemB, cutlass::layout::ColumnMajor, 128 / cutlass::sizeof_bits<ElemB>::value,
    Acc,
    TileShape, ClusterShape,
    cutlass::gemm::collective::StageCountAutoCarveout<static_cast<int>(sizeof(typename CollectiveEpilogue::SharedStorage))>,
    cutlass::gemm::collective::KernelScheduleAuto
  >::CollectiveOp;

using GemmKernel = cutlass::gemm::kernel::GemmUniversal<
    cute::Shape<int,int,int,int>,
    CollectiveMainloop,
    CollectiveEpilogue
>;
using Gemm = cutlass::gemm::device::GemmUniversalAdapter<GemmKernel>;

// Force the device kernel symbol into the cubin without needing a host main.
auto* _anchor = &cutlass::device_kernel<GemmKernel>;


// ===== COMPILED SASS (sm_90a) =====

	.target	sm_90a

	.elftype	@"ET_EXEC"


//--------------------- .note.nv.tkinfo           --------------------------
	.section	.note.nv.tkinfo,"",@"SHT_NOTE"
	.sectionflags	@"SHF_NOTE_NV_TKINFO"
	.tkinfo
        /*0018*/ 	.word	0x00000002
        /*0030*/ 	.string	""
        /*0030*/ 	.string	"ptxas"
        /*0030*/ 	.string	"Cuda compilation tools, release 13.0, V13.0.88"
        /*0030*/ 	.string	"Build cuda_13.0.r13.0/compiler.36424714_0"
        /*0030*/ 	.string	"-arch sm_90a -m 64 "



//--------------------- .note.nv.cuinfo           --------------------------
	.section	.note.nv.cuinfo,"",@"SHT_NOTE"
	.sectionflags	@"SHF_NOTE_NV_CUINFO"
        /*0018*/ 	.short	0x0002
        /*001a*/ 	.short	0x005a
        /*001c*/ 	.short	0x0082
	.zero		2


//--------------------- .nv.info                  --------------------------
	.section	.nv.info,"",@"SHT_CUDA_INFO"
	.align	4


	//----- nvinfo : EIATTR_REGCOUNT
	.align		4
        /*0000*/ 	.byte	0x04, 0x2f
        /*0002*/ 	.short	(.L_15 - .L_14)
	.align		4
.L_14:
        /*0004*/ 	.word	index@(_ZN7cutlass13device_kernelINS_4gemm6kernel13GemmUniversalIN4cute5tupleIJiiiiEEENS1_10collective13CollectiveMmaINS1_34MainloopSm90TmaGmmaWarpSpecializedILi7ENS5_IJNS4_1CILi8EEENSA_ILi1EEESC_EEENS1_35KernelTmaWarpSpecializedCooperativeEEENS5_IJNSA_ILi128EEESG_NSA_ILi32EEEEEENS_10tfloat32_tENS5_IJlSC_lEEESJ_SK_NS4_8TiledMMAINS4_8MMA_AtomIJNS4_4SM904GMMA30MMA_64x128x8_F32TF32TF32_SS_TNILNSO_7ScaleInE1ELSQ_1EEEEEENS4_6LayoutINS5_IJNSA_ILi2EEESC_SC_EEENS5_IJSC_NSA_ILi0EEESW_EEEEENS5_IJNS4_10UnderscoreESZ_SZ_EEEEENS4_13SM90_TMA_LOADENS4_14ComposedLayoutINS4_7SwizzleILi3ELi4ELi3EEENS4_18smem_ptr_flag_bitsILi32EEENST_INS5_IJSB_SH_EEENS5_IJSH_SC_EEEEEEEvNS4_8identityENS4_23SM90_TMA_LOAD_MULTICASTES1B_vS1C_EENS_8epilogue10collective6detail29Sm90TmaWarpSpecializedAdapterINS1G_15DefaultEpilogueISJ_SK_SK_NS1F_6thread17LinearCombinationISJ_Li1EffLNS1K_9ScaleType4KindE0ELNS_15FloatRoundStyleE2ESJ_EENS1_15EpilogueDefaultEEEEEvvEEEEvNT_6ParamsE)
        /*0008*/ 	.word	0x000000a8


	//----- nvinfo : EIATTR_FRAME_SIZE
	.align		4
.L_15:
        /*000c*/ 	.byte	0x04, 0x11
        /*000e*/ 	.short	(.L_17 - .L_16)
	.align		4
.L_16:
        /*0010*/ 	.word	index@(_ZN7cutlass13device_kernelINS_4gemm6kernel13GemmUniversalIN4cute5tupleIJiiiiEEENS1_10collective13CollectiveMmaINS1_34MainloopSm90TmaGmmaWarpSpecializedILi7ENS5_IJNS4_1CILi8EEENSA_ILi1EEESC_EEENS1_35KernelTmaWarpSpecializedCooperativeEEENS5_IJNSA_ILi128EEESG_NSA_ILi32EEEEEENS_10tfloat32_tENS5_IJlSC_lEEESJ_SK_NS4_8TiledMMAINS4_8MMA_AtomIJNS4_4SM904GMMA30MMA_64x128x8_F32TF32TF32_SS_TNILNSO_7ScaleInE1ELSQ_1EEEEEENS4_6LayoutINS5_IJNSA_ILi2EEESC_SC_EEENS5_IJSC_NSA_ILi0EEESW_EEEEENS5_IJNS4_10UnderscoreESZ_SZ_EEEEENS4_13SM90_TMA_LOADENS4_14ComposedLayoutINS4_7SwizzleILi3ELi4ELi3EEENS4_18smem_ptr_flag_bitsILi32EEENST_INS5_IJSB_SH_EEENS5_IJSH_SC_EEEEEEEvNS4_8identityENS4_23SM90_TMA_LOAD_MULTICASTES1B_vS1C_EENS_8epilogue10collective6detail29Sm90TmaWarpSpecializedAdapterINS1G_15DefaultEpilogueISJ_SK_SK_NS1F_6thread17LinearCombinationISJ_Li1EffLNS1K_9ScaleType4KindE0ELNS_15FloatRoundStyleE2ESJ_EENS1_15EpilogueDefaultEEEEEvvEEEEvNT_6ParamsE)
        /*0014*/ 	.word	0x00000000


	//----- nvinfo : EIATTR_MIN_STACK_SIZE
	.align		4
.L_17:
        /*0018*/ 	.byte	0x04, 0x12
        /*001a*/ 	.short	(.L_19 - .L_18)
	.align		4
.L_18:
        /*001c*/ 	.word	index@(_ZN7cutlass13device_kernelINS_4gemm6kernel13GemmUniversalIN4cute5tupleIJiiiiEEENS1_10collective13CollectiveMmaINS1_34MainloopSm90TmaGmmaWarpSpecializedILi7ENS5_IJNS4_1CILi8EEENSA_ILi1EEESC_EEENS1_35KernelTmaWarpSpecializedCooperativeEEENS5_IJNSA_ILi128EEESG_NSA_ILi32EEEEEENS_10tfloat32_tENS5_IJlSC_lEEESJ_SK_NS4_8TiledMMAINS4_8MMA_AtomIJNS4_4SM904GMMA30MMA_64x128x8_F32TF32TF32_SS_TNILNSO_7ScaleInE1ELSQ_1EEEEEENS4_6LayoutINS5_IJNSA_ILi2EEESC_SC_EEENS5_IJSC_NSA_ILi0EEESW_EEEEENS5_IJNS4_10UnderscoreESZ_SZ_EEEEENS4_13SM90_TMA_LOADENS4_14ComposedLayoutINS4_7SwizzleILi3ELi4ELi3EEENS4_18smem_ptr_flag_bitsILi32EEENST_INS5_IJSB_SH_EEENS5_IJSH_SC_EEEEEEEvNS4_8identityENS4_23SM90_TMA_LOAD_MULTICASTES1B_vS1C_EENS_8epilogue10collective6detail29Sm90TmaWarpSpecializedAdapterINS1G_15DefaultEpilogueISJ_SK_SK_NS1F_6thread17LinearCombinationISJ_Li1EffLNS1K_9ScaleType4KindE0ELNS_15FloatRoundStyleE2ESJ_EENS1_15EpilogueDefaultEEEEEvvEEEEvNT_6ParamsE)
        /*0020*/ 	.word	0x00000000
.L_19:


//--------------------- .nv.compat                --------------------------
	.section	.nv.compat,"",@"SHT_CUDA_COMPAT_INFO"
	.align	4
        /*0000*/ 	.byte	0x02, 0x09, 0x01, 0x00, 0x02, 0x02, 0x04, 0x00, 0x02, 0x05, 0x05, 0x00, 0x03, 0x07, 0x01, 0x01
        /*0010*/ 	.byte	0x02, 0x03, 0x01, 0x00, 0x02, 0x06, 0x01, 0x00, 0x04, 0x0b, 0x08, 0x00, 0x00, 0x00, 0x00, 0x00
        /*0020*/ 	.byte	0x00, 0x00, 0x00, 0x00


//--------------------- .nv.info._ZN7cutlass13device_kernelINS_4gemm6kernel13GemmUniversalIN4cute5tupleIJiiiiEEENS1_10collective13CollectiveMmaINS1_34MainloopSm90TmaGmmaWarpSpecializedILi7ENS5_IJNS4_1CILi8EEENSA_ILi1EEESC_EEENS1_35KernelTmaWarpSpecializedCooperativeEEENS5_IJNSA_ILi128EEESG_NSA_ILi32EEEEEENS_10tfloat32_tENS5_IJlSC_lEEESJ_SK_NS4_8TiledMMAINS4_8MMA_AtomIJNS4_4SM904GMMA30MMA_64x128x8_F32TF32TF32_SS_TNILNSO_7ScaleInE1ELSQ_1EEEEEENS4_6LayoutINS5_IJNSA_ILi2EEESC_SC_EEENS5_IJSC_NSA_ILi0EEESW_EEEEENS5_IJNS4_10UnderscoreESZ_SZ_EEEEENS4_13SM90_TMA_LOADENS4_14ComposedLayoutINS4_7SwizzleILi3ELi4ELi3EEENS4_18smem_ptr_flag_bitsILi32EEENST_INS5_IJSB_SH_EEENS5_IJSH_SC_EEEEEEEvNS4_8identityENS4_23SM90_TMA_LOAD_MULTICASTES1B_vS1C_EENS_8epilogue10collective6detail29Sm90TmaWarpSpecializedAdapterINS1G_15DefaultEpilogueISJ_SK_SK_NS1F_6thread17LinearCombinationISJ_Li1EffLNS1K_9ScaleType4KindE0ELNS_15FloatRoundStyleE2ESJ_EENS1_15EpilogueDefaultEEEEEvvEEEEvNT_6ParamsE --------------------------
	.section	.nv.info._ZN7cutlass13device_kernelINS_4gemm6kernel13GemmUniversalIN4cute5tupleIJiiiiEEENS1_10collective13CollectiveMmaINS1_34MainloopSm90TmaGmmaWarpSpecializedILi7ENS5_IJNS4_1CILi8EEENSA_ILi1EEESC_EEENS1_35KernelTmaWarpSpecializedCooperativeEEENS5_IJNSA_ILi128EEESG_NSA_ILi32EEEEEENS_10tfloat32_tENS5_IJlSC_lEEESJ_SK_NS4_8TiledMMAINS4_8MMA_AtomIJNS4_4SM904GMMA30MMA_64x128x8_F32TF32TF32_SS_TNILNSO_7ScaleInE1ELSQ_1EEEEEENS4_6LayoutINS5_IJNSA_ILi2EEESC_SC_EEENS5_IJSC_NSA_ILi0EEESW_EEEEENS5_IJNS4_10UnderscoreESZ_SZ_EEEEENS4_13SM90_TMA_LOADENS4_14ComposedLayoutINS4_7SwizzleILi3ELi4ELi3EEENS4_18smem_ptr_flag_bitsILi32EEENST_INS5_IJSB_SH_EEENS5_IJSH_SC_EEEEEEEvNS4_8identityENS4_23SM90_TMA_LOAD_MULTICASTES1B_vS1C_EENS_8epilogue10collective6detail29Sm90TmaWarpSpecializedAdapterINS1G_15DefaultEpilogueISJ_SK_SK_NS1F_6thread17LinearCombinationISJ_Li1EffLNS1K_9ScaleType4KindE0ELNS_15FloatRoundStyleE2ESJ_EENS1_15EpilogueDefaultEEEEEvvEEEEvNT_6ParamsE,"",@"SHT_CUDA_INFO"
	.sectionflags	@""
	.align	4


	//----- nvinfo : EIATTR_CUDA_API_VERSION
	.align		4
        /*0000*/ 	.byte	0x04, 0x37
        /*0002*/ 	.short	(.L_21 - .L_20)
.L_20:
        /*0004*/ 	.word	0x00000082


	//----- nvinfo : EIATTR_KPARAM_INFO
	.align		4
.L_21:
        /*0008*/ 	.byte	0x04, 0x17
        /*000a*/ 	.short	(.L_23 - .L_22)
.L_22:
        /*000c*/ 	.word	0x00000000
        /*0010*/ 	.short	0x0000
        /*0012*/ 	.short	0x0070
        /*0014*/ 	.byte	0x00, 0xf0, 0x01, 0x10


	//----- nvinfo : EIATTR_SPARSE_MMA_MASK
	.align		4
.L_23:
        /*0018*/ 	.byte	0x03, 0x50
        /*001a*/ 	.short	0x0000


	//----- nvinfo : EIATTR_MAXREG_COUNT
	.align		4
        /*001c*/ 	.byte	0x03, 0x1b
        /*001e*/ 	.short	0x00a8


	//----- nvinfo : EIATTR_NUM_BARRIERS
	.align		4
        /*0020*/ 	.byte	0x02, 0x4c
        /*0022*/ 	.byte	0x01
	.zero		1


	//----- nvinfo : EIATTR_EXTERNS
	.align		4
        /*0024*/ 	.byte	0x04, 0x0f
        /*0026*/ 	.short	(.L_25 - .L_24)


	//   ....[0]....
	.align		4
.L_24:
        /*0028*/ 	.word	index@(__assertfail)


	//----- nvinfo : EIATTR_MERCURY_ISA_VERSION
	.align		4
.L_25:
        /*002c*/ 	.byte	0x03, 0x5f
        /*002e*/ 	.short	0x0101


	//----- nvinfo : EIATTR_INT_WARP_WIDE_INSTR_OFFSETS
	.align		4
        /*0030*/ 	.byte	0x04, 0x31
        /*0032*/ 	.short	(.L_27 - .L_26)


	//   ....[0]....
.L_26:
        /*0034*/ 	.word	0x00000520


	//   ....[1]....
        /*0038*/ 	.word	0x00000550


	//   ....[2]....
        /*003c*/ 	.word	0x00000700


	//----- nvinfo : EIATTR_COOP_GROUP_MASK_REGIDS
	.align		4
.L_27:
        /*0040*/ 	.byte	0x04, 0x29
        /*0042*/ 	.short	(.L_29 - .L_28)


	//   ....[0]....
.L_28:
        /*0044*/ 	.word	0xffffffff


	//   ....[1]....
        /*0048*/ 	.word	0xffffffff


	//   ....[2]....
        /*004c*/ 	.word	0xffffffff


	//   ....[3]....
        /*0050*/ 	.word	0xffffffff


	//   ....[4]....
        /*0054*/ 	.word	0xffffffff


	//   ....[5]....
        /*0058*/ 	.word	0xffffffff


	//----- nvinfo : EIATTR_COOP_GROUP_INSTR_OFFSETS
	.align		4
.L_29:
        /*005c*/ 	.byte	0x04, 0x28
        /*005e*/ 	.short	(.L_31 - .L_30)


	//   ....[0]....
.L_30:
        /*0060*/ 	.word	0x00000060


	//   ....[1]....
        /*0064*/ 	.word	0x00000070


	//   ....[2]....
        /*0068*/ 	.word	0x00000130


	//   ....[3]....
        /*006c*/ 	.word	0x00000360


	//   ....[4]....
        /*0070*/ 	.word	0x00000860


	//   ....[5]....
        /*0074*/ 	.word	0x000014e0


	//----- nvinfo : EIATTR_REG_RECONFIG
	.align		4
.L_31:
        /*0078*/ 	.byte	0x01, 0x54
	.zero		2


	//----- nvinfo : EIATTR_SYSCALL_OFFSETS
	.align		4
        /*007c*/ 	.byte	0x04, 0x46
        /*007e*/ 	.short	(.L_33 - .L_32)


	//   ....[0]....
.L_32:
        /*0080*/ 	.word	0x000016d0


	//----- nvinfo : EIATTR_MBARRIER_INSTR_OFFSETS
	.align		4
.L_33:
        /*0084*/ 	.byte	0x04, 0x39
        /*0086*/ 	.short	(.L_35 - .L_34)


	//   ....[0]....
.L_34:
        /*0088*/ 	.word	0x00000260
        /*008c*/ 	.word	0x000000ff
        /*0090*/ 	.word	0x00000000
        /*0094*/ 	.short	0x0100
        /*0096*/ 	.byte	0x08
	.zero		1


	//   ....[1]....
        /*0098*/ 	.word	0x00000270
        /*009c*/ 	.word	0x000000ff
        /*00a0*/ 	.word	0x00000038
        /*00a4*/ 	.short	0x0100
        /*00a6*/ 	.byte	0x08
	.zero		1


	//   ....[2]....
        /*00a8*/ 	.word	0x00000280
        /*00ac*/ 	.word	0x000000ff
        /*00b0*/ 	.word	0x00000008
        /*00b4*/ 	.short	0x0100
        /*00b6*/ 	.byte	0x08
	.zero		1


	//   ....[3]....
        /*00b8*/ 	.word	0x00000290
        /*00bc*/ 	.word	0x000000ff
        /*00c0*/ 	.word	0x00000040
        /*00c4*/ 	.short	0x0100
        /*00c6*/ 	.byte	0x08
	.zero		1


	//   ....[4]....
        /*00c8*/ 	.word	0x000002a0
        /*00cc*/ 	.word	0x000000ff
        /*00d0*/ 	.word	0x00000010
        /*00d4*/ 	.short	0x0100
        /*00d6*/ 	.byte	0x08
	.zero		1


	//   ....[5]....
        /*00d8*/ 	.word	0x000002b0
        /*00dc*/ 	.word	0x000000ff
        /*00e0*/ 	.word	0x00000048
        /*00e4*/ 	.short	0x0100
        /*00e6*/ 	.byte	0x08
	.zero		1


	//   ....[6]....
        /*00e8*/ 	.word	0x000002c0
        /*00ec*/ 	.word	0x000000ff
        /*00f0*/ 	.word	0x00000018
        /*00f4*/ 	.short	0x0100
        /*00f6*/ 	.byte	0x08
	.zero		1


	//   ....[7]....
        /*00f8*/ 	.word	0x000002d0
        /*00fc*/ 	.word	0x000000ff
        /*0100*/ 	.word	0x00000050
        /*0104*/ 	.short	0x0100
        /*0106*/ 	.byte	0x08
	.zero		1


	//   ....[8]....
        /*0108*/ 	.word	0x000002e0
        /*010c*/ 	.word	0x000000ff
        /*0110*/ 	.word	0x00000020
        /*0114*/ 	.short	0x0100
        /*0116*/ 	.byte	0x08
	.zero		1


	//   ....[9]....
        /*0118*/ 	.word	0x000002f0
        /*011c*/ 	.word	0x000000ff
        /*0120*/ 	.word	0x00000058
        /*0124*/ 	.short	0x0100
        /*0126*/ 	.byte	0x08
	.zero		1


	//   ....[10]....
        /*0128*/ 	.word	0x00000300
        /*012c*/ 	.word	0x000000ff
        /*0130*/ 	.word	0x00000028
        /*0134*/ 	.short	0x0100
        /*0136*/ 	.byte	0x08
	.zero		1


	//   ....[11]....
        /*0138*/ 	.word	0x00000310
        /*013c*/ 	.word	0x000000ff
        /*0140*/ 	.word	0x00000060
        /*0144*/ 	.short	0x0100
        /*0146*/ 	.byte	0x08
	.zero		1


	//   ....[12]....
        /*0148*/ 	.word	0x00000320
        /*014c*/ 	.word	0x000000ff
        /*0150*/ 	.word	0x00000030
        /*0154*/ 	.short	0x0100
        /*0156*/ 	.byte	0x08
	.zero		1


	//   ....[13]....
        /*0158*/ 	.word	0x00000330
        /*015c*/ 	.word	0x000000ff
        /*0160*/ 	.word	0x00000068
        /*0164*/ 	.short	0x0100
        /*0166*/ 	.byte	0x08
	.zero		1


	//   ....[14]....
        /*0168*/ 	.word	0x00000790
        /*016c*/ 	.word	0x000000ff
        /*0170*/ 	.word	0x00000080
        /*0174*/ 	.short	0x0100
        /*0176*/ 	.byte	0x06
	.zero		1


	//   ....[15]....
        /*0178*/ 	.word	0x00000810
        /*017c*/ 	.word	0x000000ff
        /*0180*/ 	.word	0x00000088
        /*0184*/ 	.short	0x0100
        /*0186*/ 	.byte	0x06
	.zero		1


	//   ....[16]....
        /*0188*/ 	.word	0x00001790
        /*018c*/ 	.word	0x00000003
        /*0190*/ 	.word	0x00000000
        /*0194*/ 	.short	0x010a
        /*0196*/ 	.byte	0x3f
	.zero		1


	//   ....[17]....
        /*0198*/ 	.word	0x000017f0
        /*019c*/ 	.word	0x00000003
        /*01a0*/ 	.word	0x00000000
        /*01a4*/ 	.short	0x010a
        /*01a6*/ 	.byte	0x3f
	.zero		1


	//   ....[18]....
        /*01a8*/ 	.word	0x00001b70
        /*01ac*/ 	.word	0x00000005
        /*01b0*/ 	.word	0x00000000
        /*01b4*/ 	.short	0x010a
        /*01b6*/ 	.byte	0x3f
	.zero		1


	//   ....[19]....
        /*01b8*/ 	.word	0x00001bb0
        /*01bc*/ 	.word	0x00000005
        /*01c0*/ 	.word	0x00000000
        /*01c4*/ 	.short	0x010a
        /*01c6*/ 	.byte	0x3f
	.zero		1


	//   ....[20]....
        /*01c8*/ 	.word	0x00001e10
        /*01cc*/ 	.word	0x00000004
        /*01d0*/ 	.word	0x00000000
        /*01d4*/ 	.short	0x0101
        /*01d6*/ 	.byte	0x3f
	.zero		1


	//   ....[21]....
        /*01d8*/ 	.word	0x00002030
        /*01dc*/ 	.word	0x00000000
        /*01e0*/ 	.word	0x00000000
        /*01e4*/ 	.short	0x0101
        /*01e6*/ 	.byte	0x3f
	.zero		1


	//   ....[22]....
        /*01e8*/ 	.word	0x00007170
        /*01ec*/ 	.word	0x00000017
        /*01f0*/ 	.word	0x00000038
        /*01f4*/ 	.short	0x010a
        /*01f6*/ 	.byte	0x3f
	.zero		1


	//   ....[23]....
        /*01f8*/ 	.word	0x00007560
        /*01fc*/ 	.word	0x00000006
        /*0200*/ 	.word	0x00000088
        /*0204*/ 	.short	0x0101
        /*0206*/ 	.byte	0x3f
	.zero		1


	//   ....[24]....
        /*0208*/ 	.word	0x00007c60
        /*020c*/ 	.word	0x00000007
        /*0210*/ 	.word	0x00000000
        /*0214*/ 	.short	0x010a
        /*0216*/ 	.byte	0x3f
	.zero		1


	//   ....[25]....
        /*0218*/ 	.word	0x00007ce0
        /*021c*/ 	.word	0x00000006
        /*0220*/ 	.word	0x00000000
        /*0224*/ 	.short	0x010a
        /*0226*/ 	.byte	0x3f
	.zero		1


	//   ....[26]....
        /*0228*/ 	.word	0x00007d70
        /*022c*/ 	.word	0x00000007
        /*0230*/ 	.word	0x00000000
        /*0234*/ 	.short	0x010a
        /*0236*/ 	.byte	0x3f
	.zero		1


	//   ....[27]....
        /*0238*/ 	.word	0x00007e00
        /*023c*/ 	.word	0x00000006
        /*0240*/ 	.word	0x00000000
        /*0244*/ 	.short	0x010a
        /*0246*/ 	.byte	0x3f
	.zero		1


	//   ....[28]....
        /*0248*/ 	.word	0x00007e90
        /*024c*/ 	.word	0x00000007
        /*0250*/ 	.word	0x00000000
        /*0254*/ 	.short	0x010a
        /*0256*/ 	.byte	0x3f
	.zero		1


	//   ....[29]....
        /*0258*/ 	.word	0x00007f20
        /*025c*/ 	.word	0x00000006
        /*0260*/ 	.word	0x00000000
        /*0264*/ 	.short	0x010a
        /*0266*/ 	.byte	0x3f
	.zero		1


	//   ....[30]....
        /*0268*/ 	.word	0x00007fb0
        /*026c*/ 	.word	0x00000005
        /*0270*/ 	.word	0x00000000
        /*0274*/ 	.short	0x010a
        /*0276*/ 	.byte	0x3f
	.zero		1


	//   ....[31]....
        /*0278*/ 	.word	0x00008010
        /*027c*/ 	.word	0x00000003
        /*0280*/ 	.word	0x00000000
        /*0284*/ 	.short	0x010a
        /*0286*/ 	.byte	0x3f
	.zero		1


	//   ....[32]....
        /*0288*/ 	.word	0x00008060
        /*028c*/ 	.word	0x00000005
        /*0290*/ 	.word	0x00000000
        /*0294*/ 	.short	0x010a
        /*0296*/ 	.byte	0x3f
	.zero		1


	//   ....[33]....
        /*0298*/ 	.word	0x00008130
        /*029c*/ 	.word	0x00000017
        /*02a0*/ 	.word	0x00000038
        /*02a4*/ 	.short	0x010a
        /*02a6*/ 	.byte	0x3f
	.zero		1


	//   ....[34]....
        /*02a8*/ 	.word	0x00008200
        /*02ac*/ 	.word	0x00000007
        /*02b0*/ 	.word	0x00000000
        /*02b4*/ 	.short	0x010a
        /*02b6*/ 	.byte	0x3f
	.zero		1


	//   ....[35]....
        /*02b8*/ 	.word	0x00008250
        /*02bc*/ 	.word	0x00000006
        /*02c0*/ 	.word	0x00000000
        /*02c4*/ 	.short	0x010a
        /*02c6*/ 	.byte	0x3f
	.zero		1


	//   ....[36]....
        /*02c8*/ 	.word	0x000082a0
        /*02cc*/ 	.word	0x00000007
        /*02d0*/ 	.word	0x00000000
        /*02d4*/ 	.short	0x010a
        /*02d6*/ 	.byte	0x3f
	.zero		1


	//   ....[37]....
        /*02d8*/ 	.word	0x000082f0
        /*02dc*/ 	.word	0x00000006
        /*02e0*/ 	.word	0x00000000
        /*02e4*/ 	.short	0x010a
        /*02e6*/ 	.byte	0x3f
	.zero		1


	//   ....[38]....
        /*02e8*/ 	.word	0x00008340
        /*02ec*/ 	.word	0x00000007
        /*02f0*/ 	.word	0x00000000
        /*02f4*/ 	.short	0x010a
        /*02f6*/ 	.byte	0x3f
	.zero		1


	//   ....[39]....
        /*02f8*/ 	.word	0x00008390
        /*02fc*/ 	.word	0x00000006
        /*0300*/ 	.word	0x00000000
        /*0304*/ 	.short	0x010a
        /*0306*/ 	.byte	0x3f
	.zero		1


	//----- nvinfo : EIATTR_NUM_MBARRIERS
	.align		4
.L_35:
        /*0308*/ 	.byte	0x03, 0x38
        /*030a*/ 	.short	0x0010


	//----- nvinfo : EIATTR_EXIT_INSTR_OFFSETS
	.align		4
        /*030c*/ 	.byte	0x04, 0x1c
        /*030e*/ 	.short	(.L_37 - .L_36)


	//   ....[0]....
.L_36:
        /*0310*/ 	.word	0x00000a30


	//   ....[1]....
        /*0314*/ 	.word	0x00001240


	//   ....[2]....
        /*0318*/ 	.word	0x000068f0


	//   ....[3]....
        /*031c*/ 	.word	0x00006e50


	//   ....[4]....
        /*0320*/ 	.word	0x00008000


	//----- nvinfo : EIATTR_MAX_THREADS
	.align		4
.L_37:
        /*0324*/ 	.byte	0x04, 0x05
        /*0326*/ 	.short	(.L_39 - .L_38)
.L_38:
        /*0328*/ 	.word	0x00000180
        /*032c*/ 	.word	0x00000001
        /*0330*/ 	.word	0x00000001


	//----- nvinfo : EIATTR_CRS_STACK_SIZE
	.align		4
.L_39:
        /*0334*/ 	.byte	0x04, 0x1e
        /*0336*/ 	.short	(.L_41 - .L_40)
.L_40:
        /*0338*/ 	.word	0x00000000


	//----- nvinfo : EIATTR_CBANK_PARAM_SIZE
	.align		4
.L_41:
        /*033c*/ 	.byte	0x03, 0x19
        /*033e*/ 	.short	0x0470


	//----- nvinfo : EIATTR_PARAM_CBANK
	.align		4
        /*0340*/ 	.byte	0x04, 0x0a
        /*0342*/ 	.short	(.L_43 - .L_42)
	.align		4
.L_42:
        /*0344*/ 	.word	index@(.nv.constant0._ZN7cutlass13device_kernelINS_4gemm6kernel13GemmUniversalIN4cute5tupleIJiiiiEEENS1_10collective13CollectiveMmaINS1_34MainloopSm90TmaGmmaWarpSpecializedILi7ENS5_IJNS4_1CILi8EEENSA_ILi1EEESC_EEENS1_35KernelTmaWarpSpecializedCooperativeEEENS5_IJNSA_ILi128EEESG_NSA_ILi32EEEEEENS_10tfloat32_tENS5_IJlSC_lEEESJ_SK_NS4_8TiledMMAINS4_8MMA_AtomIJNS4_4SM904GMMA30MMA_64x128x8_F32TF32TF32_SS_TNILNSO_7ScaleInE1ELSQ_1EEEEEENS4_6LayoutINS5_IJNSA_ILi2EEESC_SC_EEENS5_IJSC_NSA_ILi0EEESW_EEEEENS5_IJNS4_10UnderscoreESZ_SZ_EEEEENS4_13SM90_TMA_LOADENS4_14ComposedLayoutINS4_7SwizzleILi3ELi4ELi3EEENS4_18smem_ptr_flag_bitsILi32EEENST_INS5_IJSB_SH_EEENS5_IJSH_SC_EEEEEEEvNS4_8identityENS4_23SM90_TMA_LOAD_MULTICASTES1B_vS1C_EENS_8epilogue10collective6detail29Sm90TmaWarpSpecializedAdapterINS1G_15DefaultEpilogueISJ_SK_SK_NS1F_6thread17LinearCombinationISJ_Li1EffLNS1K_9ScaleType4KindE0ELNS_15FloatRoundStyleE2ESJ_EENS1_15EpilogueDefaultEEEEEvvEEEEvNT_6ParamsE)
        /*0348*/ 	.short	0x0210
        /*034a*/ 	.short	0x0470


	//----- nvinfo : EIATTR_SW_WAR
	.align		4
.L_43:
        /*034c*/ 	.byte	0x04, 0x36
        /*034e*/ 	.short	(.L_45 - .L_44)
.L_44:
        /*0350*/ 	.word	0x00000008
.L_45:


//--------------------- .nv.callgraph             --------------------------
	.section	.nv.callgraph,"",@"SHT_CUDA_CALLGRAPH"
	.align	4
	.sectionentsize	8
	.align		4
        /*0000*/ 	.word	0x00000000
	.align		4
        /*0004*/ 	.word	0xffffffff
	.align		4
        /*0008*/ 	.word	index@(_ZN7cutlass13device_kernelINS_4gemm6kernel13GemmUniversalIN4cute5tupleIJiiiiEEENS1_10collective13CollectiveMmaINS1_34MainloopSm90TmaGmmaWarpSpecializedILi7ENS5_IJNS4_1CILi8EEENSA_ILi1EEESC_EEENS1_35KernelTmaWarpSpecializedCooperativeEEENS5_IJNSA_ILi128EEESG_NSA_ILi32EEEEEENS_10tfloat32_tENS5_IJlSC_lEEESJ_SK_NS4_8TiledMMAINS4_8MMA_AtomIJNS4_4SM904GMMA30MMA_64x128x8_F32TF32TF32_SS_TNILNSO_7ScaleInE1ELSQ_1EEEEEENS4_6LayoutINS5_IJNSA_ILi2EEESC_SC_EEENS5_IJSC_NSA_ILi0EEESW_EEEEENS5_IJNS4_10UnderscoreESZ_SZ_EEEEENS4_13SM90_TMA_LOADENS4_14ComposedLayoutINS4_7SwizzleILi3ELi4ELi3EEENS4_18smem_ptr_flag_bitsILi32EEENST_INS5_IJSB_SH_EEENS5_IJSH_SC_EEEEEEEvNS4_8identityENS4_23SM90_TMA_LOAD_MULTICASTES1B_vS1C_EENS_8epilogue10collective6detail29Sm90TmaWarpSpecializedAdapterINS1G_15DefaultEpilogueISJ_SK_SK_NS1F_6thread17LinearCombinationISJ_Li1EffLNS1K_9ScaleType4KindE0ELNS_15FloatRoundStyleE2ESJ_EENS1_15EpilogueDefaultEEEEEvvEEEEvNT_6ParamsE)
	.align		4
        /*000c*/ 	.word	index@(__assertfail)
	.align		4
        /*0010*/ 	.word	0x00000000
	.align		4
        /*0014*/ 	.word	0xfffffffe
	.align		4
        /*0018*/ 	.word	0x00000000
	.align		4
        /*001c*/ 	.word	0xfffffffd
	.align		4
        /*0020*/ 	.word	0x00000000
	.align		4
        /*0024*/ 	.word	0xfffffffc


//--------------------- .nv.constant4             --------------------------
	.section	.nv.constant4,"a",@progbits
	.align	8
	.align		8
.nv.constant4:
        /*0000*/ 	.dword	__assertfail
	.align		8
        /*0008*/ 	.dword	__unnamed_1
	.align		8
        /*0010*/ 	.dword	_ZN40_INTERNAL_0b443769_4_k_cu_8be98299_337524cuda3std3__45__cpo5beginE
	.align		8
        /*0018*/ 	.dword	_ZN40_INTERNAL_0b443769_4_k_cu_8be98299_337524cuda3std3__45__cpo3endE
	.align		8
        /*0020*/ 	.dword	_ZN40_INTERNAL_0b443769_4_k_cu_8be98299_337524cuda3std3__45__cpo6cbeginE
	.align		8
        /*0028*/ 	.dword	_ZN40_INTERNAL_0b443769_4_k_cu_8be98299_337524cuda3std3__45__cpo4cendE
	.align		8
        /*0030*/ 	.dword	_ZN40_INTERNAL_0b443769_4_k_cu_8be98299_337524cuda3std3__442_GLOBAL__N__0b443769_4_k_cu_8be98299_337526ignoreE
	.align		8
        /*0038*/ 	.dword	_ZN40_INTERNAL_0b443769_4_k_cu_8be98299_337524cuda3std3__419piecewise_constructE
	.align		8
        /*0040*/ 	.dword	_ZN40_INTERNAL_0b443769_4_k_cu_8be98299_337524cuda3std3__48in_placeE
	.align		8
        /*0048*/ 	.dword	_ZN40_INTERNAL_0b443769_4_k_cu_8be98299_337524cuda3std6ranges3__45__cpo4swapE
	.align		8
        /*0050*/ 	.dword	_ZN40_INTERNAL_0b443769_4_k_cu_8be98299_337524cuda3std6ranges3__45__cpo9iter_moveE
	.align		8
        /*0058*/ 	.dword	_ZN40_INTERNAL_0b443769_4_k_cu_8be98299_337524cute7productE
	.align		8
        /*0060*/ 	.dword	_ZN40_INTERNAL_0b443769_4_k_cu_8be98299_337524cute1_E
	.align		8
        /*0068*/ 	.dword	$str$22
	.align		8
        /*0070*/ 	.dword	$str$23


//--------------------- .text._ZN7cutlass13device_kernelINS_4gemm6kernel13GemmUniversalIN4cute5tupleIJiiiiEEENS1_10collective13CollectiveMmaINS1_34MainloopSm90TmaGmmaWarpSpecializedILi7ENS5_IJNS4_1CILi8EEENSA_ILi1EEESC_EEENS1_35KernelTmaWarpSpecializedCooperativeEEENS5_IJNSA_ILi128EEESG_NSA_ILi32EEEEEENS_10tfloat32_tENS5_IJlSC_lEEESJ_SK_NS4_8TiledMMAINS4_8MMA_AtomIJNS4_4SM904GMMA30MMA_64x128x8_F32TF32TF32_SS_TNILNSO_7ScaleInE1ELSQ_1EEEEEENS4_6LayoutINS5_IJNSA_ILi2EEESC_SC_EEENS5_IJSC_NSA_ILi0EEESW_EEEEENS5_IJNS4_10UnderscoreESZ_SZ_EEEEENS4_13SM90_TMA_LOADENS4_14ComposedLayoutINS4_7SwizzleILi3ELi4ELi3EEENS4_18smem_ptr_flag_bitsILi32EEENST_INS5_IJSB_SH_EEENS5_IJSH_SC_EEEEEEEvNS4_8identityENS4_23SM90_TMA_LOAD_MULTICASTES1B_vS1C_EENS_8epilogue10collective6detail29Sm90TmaWarpSpecializedAdapterINS1G_15DefaultEpilogueISJ_SK_SK_NS1F_6thread17LinearCombinationISJ_Li1EffLNS1K_9ScaleType4KindE0ELNS_15FloatRoundStyleE2ESJ_EENS1_15EpilogueDefaultEEEEEvvEEEEvNT_6ParamsE --------------------------
	.section	.text._ZN7cutlass13device_kernelINS_4gemm6kernel13GemmUniversalIN4cute5tupleIJiiiiEEENS1_10collective13CollectiveMmaINS1_34MainloopSm90TmaGmmaWarpSpecializedILi7ENS5_IJNS4_1CILi8EEENSA_ILi1EEESC_EEENS1_35KernelTmaWarpSpecializedCooperativeEEENS5_IJNSA_ILi128EEESG_NSA_ILi32EEEEEENS_10tfloat32_tENS5_IJlSC_lEEESJ_SK_NS4_8TiledMMAINS4_8MMA_AtomIJNS4_4SM904GMMA30MMA_64x128x8_F32TF32TF32_SS_TNILNSO_7ScaleInE1ELSQ_1EEEEEENS4_6LayoutINS5_IJNSA_ILi2EEESC_SC_EEENS5_IJSC_NSA_ILi0EEESW_EEEEENS5_IJNS4_10UnderscoreESZ_SZ_EEEEENS4_13SM90_TMA_LOADENS4_14ComposedLayoutINS4_7SwizzleILi3ELi4ELi3EEENS4_18smem_ptr_flag_bitsILi32EEENST_INS5_IJSB_SH_EEENS5_IJSH_SC_EEEEEEEvNS4_8identityENS4_23SM90_TMA_LOAD_MULTICASTES1B_vS1C_EENS_8epilogue10collective6detail29Sm90TmaWarpSpecializedAdapterINS1G_15DefaultEpilogueISJ_SK_SK_NS1F_6thread17LinearCombinationISJ_Li1EffLNS1K_9ScaleType4KindE0ELNS_15FloatRoundStyleE2ESJ_EENS1_15EpilogueDefaultEEEEEvvEEEEvNT_6ParamsE,"ax",@progbits
	.align	128
.text._ZN7cutlass13device_kernelINS_4gemm6kernel13GemmUniversalIN4cute5tupleIJiiiiEEENS1_10collective13CollectiveMmaINS1_34MainloopSm90TmaGmmaWarpSpecializedILi7ENS5_IJNS4_1CILi8EEENSA_ILi1EEESC_EEENS1_35KernelTmaWarpSpecializedCooperativeEEENS5_IJNSA_ILi128EEESG_NSA_ILi32EEEEEENS_10tfloat32_tENS5_IJlSC_lEEESJ_SK_NS4_8TiledMMAINS4_8MMA_AtomIJNS4_4SM904GMMA30MMA_64x128x8_F32TF32TF32_SS_TNILNSO_7ScaleInE1ELSQ_1EEEEEENS4_6LayoutINS5_IJNSA_ILi2EEESC_SC_EEENS5_IJSC_NSA_ILi0EEESW_EEEEENS5_IJNS4_10UnderscoreESZ_SZ_EEEEENS4_13SM90_TMA_LOADENS4_14ComposedLayoutINS4_7SwizzleILi3ELi4ELi3EEENS4_18smem_ptr_flag_bitsILi32EEENST_INS5_IJSB_SH_EEENS5_IJSH_SC_EEEEEEEvNS4_8identityENS4_23SM90_TMA_LOAD_MULTICASTES1B_vS1C_EENS_8epilogue10collective6detail29Sm90TmaWarpSpecializedAdapterINS1G_15DefaultEpilogueISJ_SK_SK_NS1F_6thread17LinearCombinationISJ_Li1EffLNS1K_9ScaleType4KindE0ELNS_15FloatRoundStyleE2ESJ_EENS1_15EpilogueDefaultEEEEEvvEEEEvNT_6ParamsE:
        .type           _ZN7cutlass13device_kernelINS_4gemm6kernel13GemmUniversalIN4cute5tupleIJiiiiEEENS1_10collective13CollectiveMmaINS1_34MainloopSm90TmaGmmaWarpSpecializedILi7ENS5_IJNS4_1CILi8EEENSA_ILi1EEESC_EEENS1_35KernelTmaWarpSpecializedCooperativeEEENS5_IJNSA_ILi128EEESG_NSA_ILi32EEEEEENS_10tfloat32_tENS5_IJlSC_lEEESJ_SK_NS4_8TiledMMAINS4_8MMA_AtomIJNS4_4SM904GMMA30MMA_64x128x8_F32TF32TF32_SS_TNILNSO_7ScaleInE1ELSQ_1EEEEEENS4_6LayoutINS5_IJNSA_ILi2EEESC_SC_EEENS5_IJSC_NSA_ILi0EEESW_EEEEENS5_IJNS4_10UnderscoreESZ_SZ_EEEEENS4_13SM90_TMA_LOADENS4_14ComposedLayoutINS4_7SwizzleILi3ELi4ELi3EEENS4_18smem_ptr_flag_bitsILi32EEENST_INS5_IJSB_SH_EEENS5_IJSH_SC_EEEEEEEvNS4_8identityENS4_23SM90_TMA_LOAD_MULTICASTES1B_vS1C_EENS_8epilogue10collective6detail29Sm90TmaWarpSpecializedAdapterINS1G_15DefaultEpilogueISJ_SK_SK_NS1F_6thread17LinearCombinationISJ_Li1EffLNS1K_9ScaleType4KindE0ELNS_15FloatRoundStyleE2ESJ_EENS1_15EpilogueDefaultEEEEEvvEEEEvNT_6ParamsE,@function
        .size           _ZN7cutlass13device_kernelINS_4gemm6kernel13GemmUniversalIN4cute5tupleIJiiiiEEENS1_10collective13CollectiveMmaINS1_34MainloopSm90TmaGmmaWarpSpecializedILi7ENS5_IJNS4_1CILi8EEENSA_ILi1EEESC_EEENS1_35KernelTmaWarpSpecializedCooperativeEEENS5_IJNSA_ILi128EEESG_NSA_ILi32EEEEEENS_10tfloat32_tENS5_IJlSC_lEEESJ_SK_NS4_8TiledMMAINS4_8MMA_AtomIJNS4_4SM904GMMA30MMA_64x128x8_F32TF32TF32_SS_TNILNSO_7ScaleInE1ELSQ_1EEEEEENS4_6LayoutINS5_IJNSA_ILi2EEESC_SC_EEENS5_IJSC_NSA_ILi0EEESW_EEEEENS5_IJNS4_10UnderscoreESZ_SZ_EEEEENS4_13SM90_TMA_LOADENS4_14ComposedLayoutINS4_7SwizzleILi3ELi4ELi3EEENS4_18smem_ptr_flag_bitsILi32EEENST_INS5_IJSB_SH_EEENS5_IJSH_SC_EEEEEEEvNS4_8identityENS4_23SM90_TMA_LOAD_MULTICASTES1B_vS1C_EENS_8epilogue10collective6detail29Sm90TmaWarpSpecializedAdapterINS1G_15DefaultEpilogueISJ_SK_SK_NS1F_6thread17LinearCombinationISJ_Li1EffLNS1K_9ScaleType4KindE0ELNS_15FloatRoundStyleE2ESJ_EENS1_15EpilogueDefaultEEEEEvvEEEEvNT_6ParamsE,(.L_x_205 - _ZN7cutlass13device_kernelINS_4gemm6kernel13GemmUniversalIN4cute5tupleIJiiiiEEENS1_10collective13CollectiveMmaINS1_34MainloopSm90TmaGmmaWarpSpecializedILi7ENS5_IJNS4_1CILi8EEENSA_ILi1EEESC_EEENS1_35KernelTmaWarpSpecializedCooperativeEEENS5_IJNSA_ILi128EEESG_NSA_ILi32EEEEEENS_10tfloat32_tENS5_IJlSC_lEEESJ_SK_NS4_8TiledMMAINS4_8MMA_AtomIJNS4_4SM904GMMA30MMA_64x128x8_F32TF32TF32_SS_TNILNSO_7ScaleInE1ELSQ_1EEEEEENS4_6LayoutINS5_IJNSA_ILi2EEESC_SC_EEENS5_IJSC_NSA_ILi0EEESW_EEEEENS5_IJNS4_10UnderscoreESZ_SZ_EEEEENS4_13SM90_TMA_LOADENS4_14ComposedLayoutINS4_7SwizzleILi3ELi4ELi3EEENS4_18smem_ptr_flag_bitsILi32EEENST_INS5_IJSB_SH_EEENS5_IJSH_SC_EEEEEEEvNS4_8identityENS4_23SM90_TMA_LOAD_MULTICASTES1B_vS1C_EENS_8epilogue10collective6detail29Sm90TmaWarpSpecializedAdapterINS1G_15DefaultEpilogueISJ_SK_SK_NS1F_6thread17LinearCombinationISJ_Li1EffLNS1K_9ScaleType4KindE0ELNS_15FloatRoundStyleE2ESJ_EENS1_15EpilogueDefaultEEEEEvvEEEEvNT_6ParamsE)
        .other          _ZN7cutlass13device_kernelINS_4gemm6kernel13GemmUniversalIN4cute5tupleIJiiiiEEENS1_10collective13CollectiveMmaINS1_34MainloopSm90TmaGmmaWarpSpecializedILi7ENS5_IJNS4_1CILi8EEENSA_ILi1EEESC_EEENS1_35KernelTmaWarpSpecializedCooperativeEEENS5_IJNSA_ILi128EEESG_NSA_ILi32EEEEEENS_10tfloat32_tENS5_IJlSC_lEEESJ_SK_NS4_8TiledMMAINS4_8MMA_AtomIJNS4_4SM904GMMA30MMA_64x128x8_F32TF32TF32_SS_TNILNSO_7ScaleInE1ELSQ_1EEEEEENS4_6LayoutINS5_IJNSA_ILi2EEESC_SC_EEENS5_IJSC_NSA_ILi0EEESW_EEEEENS5_IJNS4_10UnderscoreESZ_SZ_EEEEENS4_13SM90_TMA_LOADENS4_14ComposedLayoutINS4_7SwizzleILi3ELi4ELi3EEENS4_18smem_ptr_flag_bitsILi32EEENST_INS5_IJSB_SH_EEENS5_IJSH_SC_EEEEEEEvNS4_8identityENS4_23SM90_TMA_LOAD_MULTICASTES1B_vS1C_EENS_8epilogue10collective6detail29Sm90TmaWarpSpecializedAdapterINS1G_15DefaultEpilogueISJ_SK_SK_NS1F_6thread17LinearCombinationISJ_Li1EffLNS1K_9ScaleType4KindE0ELNS_15FloatRoundStyleE2ESJ_EENS1_15EpilogueDefaultEEEEEvvEEEEvNT_6ParamsE,@"STO_CUDA_ENTRY STV_DEFAULT"
_ZN7cutlass13device_kernelINS_4gemm6kernel13GemmUniversalIN4cute5tupleIJiiiiEEENS1_10collective13CollectiveMmaINS1_34MainloopSm90TmaGmmaWarpSpecializedILi7ENS5_IJNS4_1CILi8EEENSA_ILi1EEESC_EEENS1_35KernelTmaWarpSpecializedCooperativeEEENS5_IJNSA_ILi128EEESG_NSA_ILi32EEEEEENS_10tfloat32_tENS5_IJlSC_lEEESJ_SK_NS4_8TiledMMAINS4_8MMA_AtomIJNS4_4SM904GMMA30MMA_64x128x8_F32TF32TF32_SS_TNILNSO_7ScaleInE1ELSQ_1EEEEEENS4_6LayoutINS5_IJNSA_ILi2EEESC_SC_EEENS5_IJSC_NSA_ILi0EEESW_EEEEENS5_IJNS4_10UnderscoreESZ_SZ_EEEEENS4_13SM90_TMA_LOADENS4_14ComposedLayoutINS4_7SwizzleILi3ELi4ELi3EEENS4_18smem_ptr_flag_bitsILi32EEENST_INS5_IJSB_SH_EEENS5_IJSH_SC_EEEEEEEvNS4_8identityENS4_23SM90_TMA_LOAD_MULTICASTES1B_vS1C_EENS_8epilogue10collective6detail29Sm90TmaWarpSpecializedAdapterINS1G_15DefaultEpilogueISJ_SK_SK_NS1F_6thread17LinearCombinationISJ_Li1EffLNS1K_9ScaleType4KindE0ELNS_15FloatRoundStyleE2ESJ_EENS1_15EpilogueDefaultEEEEEvvEEEEvNT_6ParamsE:
[----:B------:R-:W0:Y:S01]  /*0000*/  LDC R1, c[0x0][0x28] ;  /* 0x00000a00ff017b82 */ /* 0x000e220000000800 */
[----:B------:R-:W1:Y:S01]  /*0010*/  S2R R95, SR_TID.X ;  /* 0x00000000005f7919 */ /* 0x000e620000002100 */
[----:B------:R-:W-:Y:S01]  /*0020*/  ELECT P0, URZ, PT ;  /* 0x00000000003f782f */ /* 0x000fe20003800000 */
[----:B------:R-:W-:Y:S01]  /*0030*/  BSSY B0, `(.L_x_0) ;  /* 0x000000f000007945 */ /* 0x000fe20003800000 */
[--C-:B-1----:R-:W-:Y:S02]  /*0040*/  SHF.R.U32.HI R0, RZ, 0x5, R95.reuse ;  /* 0x00000005ff007819 */ /* 0x102fe4000001165f */
[----:B------:R-:W-:-:S03]  /*0050*/  SHF.R.U32.HI R7, RZ, 0x7, R95 ;  /* 0x00000007ff077819 */ /* 0x000fc6000001165f */
[----:B------:R-:W1:Y:S04]  /*0060*/  SHFL.IDX PT, R3, R0, RZ, 0x1f ;  /* 0x00001fff00037589 */ /* 0x000e6800000e0000 */
[----:B------:R2:W3:Y:S01]  /*0070*/  SHFL.IDX PT, R2, R7, RZ, 0x1f ;  /* 0x00001fff07027589 */ /* 0x0004e200000e0000 */
[----:B-1----:R-:W-:-:S13]  /*0080*/  ISETP.NE.OR P0, PT, R3, RZ, !P0 ;  /* 0x000000ff0300720c */ /* 0x002fda0004705670 */
[----:B0-23--:R-:W-:Y:S05]  /*0090*/  @P0 BRA `(.L_x_1) ;  /* 0x0000000000200947 */ /* 0x00dfea0003800000 */
[----:B------:R-:W-:Y:S02]  /*00a0*/  ULDC.64 UR4, c[0x0][0x198] ;  /* 0x0000660000047ab9 */ /* 0x000fe40000000a00 */
[----:B------:R-:W-:Y:S02]  /*00b0*/  UIADD3 UR6, UP0, UR4, 0xf0, URZ ;  /* 0x000000f004067890 */ /* 0x000fe4000ff1e03f */
[----:B------:R-:W-:Y:S02]  /*00c0*/  UIADD3 UR4, UP1, UR4, 0x1f0, URZ ;  /* 0x000001f004047890 */ /* 0x000fe4000ff3e03f */
[----:B------:R-:W-:Y:S02]  /*00d0*/  UIADD3.X UR7, URZ, UR5, URZ, UP0, !UPT ;  /* 0x000000053f077290 */ /* 0x000fe400087fe43f */
[----:B------:R-:W-:-:S07]  /*00e0*/  UIADD3.X UR5, URZ, UR5, URZ, UP1, !UPT ;  /* 0x000000053f057290 */ /* 0x000fce0008ffe43f */
[----:B------:R0:W-:Y:S02]  /*00f0*/  UTMACCTL.PF [UR6] ;  /* 0x00000000060079b9 */ /* 0x0001e40008040000 */
[----:B------:R0:W-:Y:S02]  /*0100*/  UTMACCTL.PF [UR4] ;  /* 0x00000000040079b9 */ /* 0x0001e40008040000 */
[----:B0-----:R-:W-:Y:S01]  /*0110*/  NOP ;  /* 0x0000000000007918 */ /* 0x001fe20000000000 */
.L_x_1:
[----:B------:R-:W-:Y:S05]  /*0120*/  BSYNC B0 ;  /* 0x0000000000007941 */ /* 0x000fea0003800000 */
.L_x_0:
[----:B------:R-:W0:Y:S01]  /*0130*/  SHFL.IDX PT, R5, R0, RZ, 0x1f ;  /* 0x00001fff00057589 */ /* 0x000e2200000e0000 */
[----:B------:R-:W-:-:S04]  /*0140*/  SHF.R.S32.HI R4, RZ, 0x1f, R95 ;  /* 0x0000001fff047819 */ /* 0x000fc8000001145f */
[----:B------:R-:W-:-:S04]  /*0150*/  LEA.HI R4, R4, R95, RZ, 0x7 ;  /* 0x0000005f04047211 */ /* 0x000fc800078f38ff */
[----:B------:R-:W-:Y:S02]  /*0160*/  LOP3.LUT R4, R4, 0xffffff80, RZ, 0xc0, !PT ;  /* 0xffffff8004047812 */ /* 0x000fe400078ec0ff */
[----:B0-----:R-:W-:-:S13]  /*0170*/  ISETP.NE.AND P0, PT, R5, RZ, PT ;  /* 0x000000ff0500720c */ /* 0x001fda0003f05270 */
[----:B------:R-:W-:Y:S05]  /*0180*/  @P0 BRA `(.L_x_2) ;  /* 0x0000000000700947 */ /* 0x000fea0003800000 */
[----:B------:R-:W0:Y:S01]  /*0190*/  S2UR UR8, SR_CgaCtaId ;  /* 0x00000000000879c3 */ /* 0x000e220000008800 */
[----:B------:R-:W-:Y:S01]  /*01a0*/  UMOV UR4, 0x400 ;  /* 0x0000040000047882 */ /* 0x000fe20000000000 */
[----:B------:R-:W-:Y:S01]  /*01b0*/  UMOV UR5, 0x1 ;  /* 0x0000000100057882 */ /* 0x000fe20000000000 */
[----:B------:R-:W-:Y:S01]  /*01c0*/  UMOV UR6, 0x10 ;  /* 0x0000001000067882 */ /* 0x000fe20000000000 */
[----:B------:R-:W-:Y:S01]  /*01d0*/  ELECT P0, URZ, PT ;  /* 0x00000000003f782f */ /* 0x000fe20003800000 */
[----:B------:R-:W-:-:S04]  /*01e0*/  UIADD3 UR6, -UR6, 0x100000, URZ ;  /* 0x0010000006067890 */ /* 0x000fc8000fffe13f */
[----:B------:R-:W-:Y:S02]  /*01f0*/  USHF.L.U32 UR7, UR6, 0xb, URZ ;  /* 0x0000000b06077899 */ /* 0x000fe4000800063f */
[----:B------:R-:W-:Y:S02]  /*0200*/  USHF.L.U32 UR6, UR6, 0x1, URZ ;  /* 0x0000000106067899 */ /* 0x000fe4000800063f */
[----:B0-----:R-:W-:Y:S02]  /*0210*/  ULEA UR8, UR8, UR4, 0x18 ;  /* 0x0000000408087291 */ /* 0x001fe4000f8ec03f */
[----:B------:R-:W-:-:S04]  /*0220*/  UIADD3 UR4, -UR5, 0x100000, URZ ;  /* 0x0010000005047890 */ /* 0x000fc8000fffe13f */
[----:B------:R-:W-:Y:S02]  /*0230*/  USHF.L.U32 UR5, UR4, 0xb, URZ ;  /* 0x0000000b04057899 */ /* 0x000fe4000800063f */
[----:B------:R-:W-:Y:S01]  /*0240*/  USHF.L.U32 UR4, UR4, 0x1, URZ ;  /* 0x0000000104047899 */ /* 0x000fe2000800063f */
[----:B------:R-:W0:Y:S11]  /*0250*/  FENCE.VIEW.ASYNC.S ;  /* 0x00000000000073c6 */ /* 0x000e360000000000 */
[----:B0-----:R0:W1:Y:S01]  /*0260*/  SYNCS.EXCH.64 URZ, [UR8], UR4 ;  /* 0x00000004083f75b2 */ /* 0x0010620008000100 */
[----:B------:R0:W2:Y:S01]  /*0270*/  SYNCS.EXCH.64 URZ, [UR8+0x38], UR6 ;  /* 0x00003806083f75b2 */ /* 0x0000a20008000100 */
[----:B------:R0:W3:Y:S01]  /*0280*/  SYNCS.EXCH.64 URZ, [UR8+0x8], UR4 ;  /* 0x00000804083f75b2 */ /* 0x0000e20008000100 */
[----:B------:R0:W4:Y:S01]  /*0290*/  SYNCS.EXCH.64 URZ, [UR8+0x40], UR6 ;  /* 0x00004006083f75b2 */ /* 0x0001220008000100 */
[----:B------:R0:W0:Y:S01]  /*02a0*/  SYNCS.EXCH.64 URZ, [UR8+0x10], UR4 ;  /* 0x00001004083f75b2 */ /* 0x0000220008000100 */
        /* <DEDUP_REMOVED lines=9> */
[----:B------:R-:W-:Y:S01]  /*0340*/  NOP ;  /* 0x0000000000007918 */ /* 0x000fe20000000000 */
.L_x_2:
[----:B------:R-:W-:Y:S01]  /*0350*/  IMAD.IADD R8, R95, 0x1, -R4 ;  /* 0x000000015f087824 */ /* 0x000fe200078e0a04 */
[----:B------:R-:W5:Y:S01]  /*0360*/  SHFL.IDX PT, R0, R0, RZ, 0x1f ;  /* 0x00001fff00007589 */ /* 0x000f6200000e0000 */
[----:B0-----:R-:W0:Y:S01]  /*0370*/  S2UR UR8, SR_CTAID.X ;  /* 0x00000000000879c3 */ /* 0x001e220000002500 */
[----:B------:R-:W-:Y:S02]  /*0380*/  SHF.R.S32.HI R10, RZ, 0x1f, R5 ;  /* 0x0000001fff0a7819 */ /* 0x000fe40000011405 */
[----:B------:R-:W-:Y:S02]  /*0390*/  ELECT P0, URZ, PT ;  /* 0x00000000003f782f */ /* 0x000fe40003800000 */
[----:B------:R-:W-:Y:S01]  /*03a0*/  SHF.R.S32.HI R9, RZ, 0x1f, R8 ;  /* 0x0000001fff097819 */ /* 0x000fe20000011408 */
[----:B------:R-:W1:Y:S01]  /*03b0*/  S2R R4, SR_CTAID.Y ;  /* 0x0000000000047919 */ /* 0x000e620000002600 */
[----:B------:R-:W-:Y:S01]  /*03c0*/  LEA.HI R10, R10, R5, RZ, 0x2 ;  /* 0x000000050a0a7211 */ /* 0x000fe200078f10ff */
[----:B------:R-:W-:Y:S01]  /*03d0*/  ULDC UR4, c[0x0][0x150] ;  /* 0x0000540000047ab9 */ /* 0x000fe20000000800 */
[----:B------:R-:W-:Y:S01]  /*03e0*/  LEA.HI R9, R9, R8, RZ, 0x3 ;  /* 0x0000000809097211 */ /* 0x000fe200078f18ff */
[----:B------:R-:W2:Y:S01]  /*03f0*/  LDC R13, c[0x0][0x144] ;  /* 0x00005100ff0d7b82 */ /* 0x000ea20000000800 */
[----:B------:R-:W-:Y:S01]  /*0400*/  LOP3.LUT R10, R10, 0x3ffffffc, RZ, 0xc0, !PT ;  /* 0x3ffffffc0a0a7812 */ /* 0x000fe200078ec0ff */
[----:B------:R-:W-:Y:S01]  /*0410*/  NOP ;  /* 0x0000000000007918 */ /* 0x000fe20000000000 */
[--C-:B------:R-:W-:Y:S01]  /*0420*/  SHF.R.S32.HI R6, RZ, 0x3, R9.reuse ;  /* 0x00000003ff067819 */ /* 0x100fe20000011409 */
[----:B------:R-:W-:Y:S01]  /*0430*/  NOP ;  /* 0x0000000000007918 */ /* 0x000fe20000000000 */
[----:B------:R-:W-:Y:S01]  /*0440*/  SHF.R.S32.HI R9, RZ, 0x1f, R9 ;  /* 0x0000001fff097819 */ /* 0x000fe20000011409 */
[----:B------:R-:W-:Y:S01]  /*0450*/  IMAD.IADD R10, R5, 0x1, -R10 ;  /* 0x00000001050a7824 */ /* 0x000fe200078e0a0a */
[----:B------:R-:W-:Y:S01]  /*0460*/  ISETP.NE.AND P3, PT, R2, RZ, PT ;  /* 0x000000ff0200720c */ /* 0x000fe20003f65270 */
[----:B------:R-:W3:Y:S01]  /*0470*/  LDC R15, c[0x0][0x140] ;  /* 0x00005000ff0f7b82 */ /* 0x000ee20000000800 */
[----:B------:R-:W-:Y:S01]  /*0480*/  LEA.HI R9, R9, R6, RZ, 0x2 ;  /* 0x0000000609097211 */ /* 0x000fe200078f10ff */
[----:B------:R-:W-:-:S03]  /*0490*/  IMAD.MOV.U32 R22, RZ, RZ, 0x1 ;  /* 0x00000001ff167424 */ /* 0x000fc600078e00ff */
[----:B------:R-:W-:Y:S02]  /*04a0*/  LOP3.LUT R9, R9, 0xfffffffc, RZ, 0xc0, !PT ;  /* 0xfffffffc09097812 */ /* 0x000fe400078ec0ff */
[----:B-----5:R-:W-:Y:S02]  /*04b0*/  ISETP.NE.OR P0, PT, R0, RZ, !P0 ;  /* 0x000000ff0000720c */ /* 0x020fe40004705670 */
[----:B0-----:R-:W-:Y:S01]  /*04c0*/  I2FP.F32.U32 R0, UR8 ;  /* 0x0000000800007c45 */ /* 0x001fe20008201000 */
[----:B------:R-:W-:-:S04]  /*04d0*/  IMAD.IADD R9, R6, 0x1, -R9 ;  /* 0x0000000106097824 */ /* 0x000fc800078e0a09 */
[----:B------:R-:W-:Y:S02]  /*04e0*/  IMAD R9, R10, 0x4, R9 ;  /* 0x000000040a097824 */ /* 0x000fe400078e0209 */
[----:B------:R-:W-:Y:S01]  /*04f0*/  FMUL R11, R0, UR4 ;  /* 0x00000004000b7c20 */ /* 0x000fe20008400000 */
[----:B------:R-:W-:Y:S01]  /*0500*/  ULDC UR4, c[0x0][0x154] ;  /* 0x0000550000047ab9 */ /* 0x000fe20000000800 */
[C---:B------:R-:W-:Y:S02]  /*0510*/  IMAD.SHL.U32 R0, R9.reuse, 0x4, RZ ;  /* 0x0000000409007824 */ /* 0x040fe400078e00ff */
[----:B------:R-:W-:Y:S02]  /*0520*/  VOTEU.ALL UP0, P0 ;  /* 0x00000000003f7886 */ /* 0x000fe40000000000 */
[----:B------:R-:W0:Y:S01]  /*0530*/  F2I.U32.TRUNC.NTZ R11, R11 ;  /* 0x0000000b000b7305 */ /* 0x000e22000020f000 */
[----:B-1----:R-:W-:Y:S01]  /*0540*/  I2FP.F32.U32 R12, R4 ;  /* 0x00000004000c7245 */ /* 0x002fe20000201000 */
[----:B------:R-:W-:Y:S01]  /*0550*/  VOTEU.ALL UP1, P0 ;  /* 0x00000000003f7886 */ /* 0x000fe20000020000 */
[----:B------:R-:W-:Y:S01]  /*0560*/  LOP3.LUT R19, R9, 0xc, R0, 0x78, !PT ;  /* 0x0000000c09137812 */ /* 0x000fe200078e7800 */
[----:B------:R-:W1:Y:S01]  /*0570*/  @!UP0 S2UR UR7, SR_CgaCtaId ;  /* 0x00000000000789c3 */ /* 0x000e620000008800 */
[----:B------:R-:W-:Y:S01]  /*0580*/  SHF.R.S32.HI R0, RZ, 0x1f, R3 ;  /* 0x0000001fff007819 */ /* 0x000fe20000011403 */
[----:B------:R-:W-:Y:S01]  /*0590*/  FMUL R14, R12, UR4 ;  /* 0x000000040c0e7c20 */ /* 0x000fe20008400000 */
[----:B------:R-:W-:Y:S01]  /*05a0*/  SHF.R.S32.HI R6, RZ, 0x1f, R19 ;  /* 0x0000001fff067819 */ /* 0x000fe20000011413 */
[----:B------:R-:W-:Y:S01]  /*05b0*/  UMOV UR4, 0x20 ;  /* 0x0000002000047882 */ /* 0x000fe20000000000 */
[----:B------:R-:W-:Y:S01]  /*05c0*/  LEA.HI R0, R0, R3, RZ, 0x2 ;  /* 0x0000000300007211 */ /* 0x000fe200078f10ff */
[----:B------:R-:W-:Y:S01]  /*05d0*/  @!UP0 UMOV UR6, 0x400 ;  /* 0x0000040000068882 */ /* 0x000fe20000000000 */
[----:B------:R-:W-:Y:S01]  /*05e0*/  LEA.HI R10, R6, R19, RZ, 0x3 ;  /* 0x00000013060a7211 */ /* 0x000fe200078f18ff */
[----:B------:R-:W5:Y:S01]  /*05f0*/  LDC R9, c[0x0][0x148] ;  /* 0x00005200ff097b82 */ /* 0x000f620000000800 */
[----:B------:R-:W4:Y:S01]  /*0600*/  F2I.U32.TRUNC.NTZ R14, R14 ;  /* 0x0000000e000e7305 */ /* 0x000f22000020f000 */
[----:B------:R-:W-:Y:S01]  /*0610*/  LOP3.LUT R0, R0, 0xfffffffc, RZ, 0xc0, !PT ;  /* 0xfffffffc00007812 */ /* 0x000fe200078ec0ff */
[----:B0-----:R-:W-:Y:S01]  /*0620*/  IMAD.MOV R6, RZ, RZ, -R11 ;  /* 0x000000ffff067224 */ /* 0x001fe200078e0a0b */
[----:B------:R-:W-:Y:S01]  /*0630*/  LOP3.LUT R12, R10, 0xfffffff8, RZ, 0xc0, !PT ;  /* 0xfffffff80a0c7812 */ /* 0x000fe200078ec0ff */
[----:B------:R-:W-:-:S04]  /*0640*/  @!UP0 UIADD3 UR4, -UR4, 0x100000, URZ ;  /* 0x0010000004048890 */ /* 0x000fc8000fffe13f */
[----:B------:R-:W-:Y:S02]  /*0650*/  @!UP0 USHF.L.U32 UR5, UR4, 0xb, URZ ;  /* 0x0000000b04058899 */ /* 0x000fe4000800063f */
[----:B------:R-:W-:Y:S01]  /*0660*/  @!UP0 USHF.L.U32 UR4, UR4, 0x1, URZ ;  /* 0x0000000104048899 */ /* 0x000fe2000800063f */
[----:B---3--:R-:W-:Y:S01]  /*0670*/  ISETP.EQ.U32.AND P2, PT, R15, 0x1, PT ;  /* 0x000000010f00780c */ /* 0x008fe20003f42070 */
[----:B--2---:R-:W-:Y:S02]  /*0680*/  IMAD R6, R13, R6, UR8 ;  /* 0x000000080d067e24 */ /* 0x004fe4000f8e0206 */
[----:B------:R-:W-:Y:S02]  /*0690*/  IMAD.IADD R11, R19, 0x1, -R12 ;  /* 0x00000001130b7824 */ /* 0x000fe400078e0a0c */
[----:B------:R-:W-:Y:S01]  /*06a0*/  IMAD.IADD R3, R3, 0x1, -R0 ;  /* 0x0000000103037824 */ /* 0x000fe200078e0a00 */
[----:B------:R-:W-:Y:S02]  /*06b0*/  LOP3.LUT R0, R95, 0x7f, RZ, 0xc0, !PT ;  /* 0x0000007f5f007812 */ /* 0x000fe400078ec0ff */
[----:B------:R-:W-:Y:S01]  /*06c0*/  ISETP.NE.AND P4, PT, R11, R6, PT ;  /* 0x000000060b00720c */ /* 0x000fe20003f85270 */
[----:B----4-:R-:W-:Y:S01]  /*06d0*/  IMAD.MOV R23, RZ, RZ, -R14 ;  /* 0x000000ffff177224 */ /* 0x010fe200078e0a0e */
[----:B-1----:R-:W-:Y:S01]  /*06e0*/  @!UP0 ULEA UR6, UR7, UR6, 0x18 ;  /* 0x0000000607068291 */ /* 0x002fe2000f8ec03f */
[C---:B------:R-:W-:Y:S01]  /*06f0*/  ISETP.NE.AND P1, PT, R3.reuse, 0x3, PT ;  /* 0x000000030300780c */ /* 0x040fe20003f25270 */
[----:B------:R-:W-:Y:S01]  /*0700*/  VOTEU.ALL UP0, P0 ;  /* 0x00000000003f7886 */ /* 0x000fe20000000000 */
[----:B------:R-:W-:Y:S01]  /*0710*/  LOP3.LUT P0, RZ, R8, 0x7, RZ, 0xc0, !PT ;  /* 0x0000000708ff7812 */ /* 0x000fe2000780c0ff */
[----:B------:R-:W-:Y:S01]  /*0720*/  VIADD R8, R2, 0xffffffff ;  /* 0xffffffff02087836 */ /* 0x000fe20000000000 */
[----:B------:R-:W-:Y:S01]  /*0730*/  ISETP.EQ.OR P1, PT, R3, RZ, !P1 ;  /* 0x000000ff0300720c */ /* 0x000fe20004f22670 */
[----:B-----5:R-:W-:Y:S01]  /*0740*/  IMAD R11, R9, R23, R4 ;  /* 0x00000017090b7224 */ /* 0x020fe200078e0204 */
[----:B------:R-:W-:-:S04]  /*0750*/  ISETP.LT.U32.AND P0, PT, R19, 0x8, !P0 ;  /* 0x000000081300780c */ /* 0x000fc80004701070 */
[----:B------:R-:W-:Y:S02]  /*0760*/  @P4 SHF.R.S32.HI R10, RZ, 0x3, R10 ;  /* 0x00000003ff0a4819 */ /* 0x000fe4000001140a */
[----:B------:R-:W-:Y:S01]  /*0770*/  ISETP.EQ.AND P1, PT, R2, RZ, P1 ;  /* 0x000000ff0200720c */ /* 0x000fe20000f22270 */
[----:B------:R-:W0:Y:S02]  /*0780*/  FENCE.VIEW.ASYNC.S ;  /* 0x00000000000073c6 */ /* 0x000e240000000000 */
[----:B0-----:R0:W1:Y:S01]  /*0790*/  @!UP0 SYNCS.EXCH.64 URZ, [UR6+0x80], UR4 ;  /* 0x00008004063f85b2 */ /* 0x0010620008000100 */
[----:B------:R-:W-:Y:S02]  /*07a0*/  @P4 ISETP.NE.AND P5, PT, R10, R11, PT ;  /* 0x0000000b0a00420c */ /* 0x000fe40003fa5270 */
[----:B------:R-:W-:Y:S02]  /*07b0*/  ISETP.GE.U32.AND P6, PT, R8, 0x2, PT ;  /* 0x000000020800780c */ /* 0x000fe40003fc6070 */
[----:B------:R-:W-:-:S02]  /*07c0*/  SEL R11, RZ, 0x1, !P0 ;  /* 0x00000001ff0b7807 */ /* 0x000fc40004000000 */
[----:B------:R-:W-:Y:S02]  /*07d0*/  @P4 SEL R22, RZ, 0x1, P5 ;  /* 0x00000001ff164807 */ /* 0x000fe40002800000 */
[----:B------:R-:W-:Y:S02]  /*07e0*/  SEL R18, RZ, 0x1, !P1 ;  /* 0x00000001ff127807 */ /* 0x000fe40004800000 */
[----:B------:R-:W-:Y:S02]  /*07f0*/  LOP3.LUT R22, R22, R11, RZ, 0xc0, !PT ;  /* 0x0000000b16167212 */ /* 0x000fe400078ec0ff */
[----:B------:R-:W-:Y:S01]  /*0800*/  SEL R18, R18, 0x2, P6 ;  /* 0x0000000212127807 */ /* 0x000fe20003000000 */
[----:B------:R0:W2:Y:S01]  /*0810*/  @!UP1 SYNCS.EXCH.64 URZ, [UR6+0x88], UR4 ;  /* 0x00008804063f95b2 */ /* 0x0000a20008000100 */
[----:B------:R-:W-:Y:S01]  /*0820*/  NOP ;  /* 0x0000000000007918 */ /* 0x000fe20000000000 */
[----:B------:R-:W-:Y:S05]  /*0830*/  @!P2 BRA `(.L_x_3) ;  /* 0x000000000008a947 */ /* 0x000fea0003800000 */
[----:B-12---:R-:W-:Y:S01]  /*0840*/  UCGABAR_ARV ;  /* 0x00000000000079c7 */ /* 0x006fe20008000000 */
[----:B------:R-:W-:Y:S05]  /*0850*/  BRA `(.L_x_4) ;  /* 0x0000000000047947 */ /* 0x000fea0003800000 */
.L_x_3:
[----:B-12---:R-:W-:Y:S01]  /*0860*/  NOP ;  /* 0x0000000000007918 */ /* 0x006fe20000000000 */
.L_x_4:
[----:B------:R-:W1:Y:S01]  /*0870*/  LDC R2, c[0x0][0x65c] ;  /* 0x00019700ff027b82 */ /* 0x000e620000000800 */
[----:B------:R-:W-:Y:S02]  /*0880*/  IMAD.U32 R10, RZ, RZ, UR8 ;  /* 0x00000008ff0a7e24 */ /* 0x000fe4000f8e00ff */
[----:B------:R-:W-:Y:S01]  /*0890*/  IMAD.MOV.U32 R11, RZ, RZ, RZ ;  /* 0x000000ffff0b7224 */ /* 0x000fe200078e00ff */
[----:B-1----:R-:W-:-:S04]  /*08a0*/  ISETP.NE.AND P1, PT, R2, 0x1, PT ;  /* 0x000000010200780c */ /* 0x002fc80003f25270 */
[----:B------:R-:W-:-:S09]  /*08b0*/  P2R R5, PR, RZ, 0x2 ;  /* 0x00000002ff057803 */ /* 0x000fd20000000000 */
[----:B------:R-:W1:Y:S01]  /*08c0*/  @P1 LDC R17, c[0x0][0x10] ;  /* 0x00000400ff111b82 */ /* 0x000e620000000800 */
[----:B------:R-:W-:Y:S02]  /*08d0*/  @P1 IMAD.MOV.U32 R5, RZ, RZ, RZ ;  /* 0x000000ffff051224 */ /* 0x000fe400078e00ff */
[----:B------:R-:W-:-:S05]  /*08e0*/  @P1 IMAD.MOV.U32 R15, RZ, RZ, RZ ;  /* 0x000000ffff0f1224 */ /* 0x000fca00078e00ff */
[----:B------:R-:W2:Y:S01]  /*08f0*/  @!P1 LDC R13, c[0x0][0xc] ;  /* 0x00000300ff0d9b82 */ /* 0x000ea20000000800 */
[----:B0-----:R-:W-:Y:S01]  /*0900*/  ULDC UR4, c[0x0][0xc] ;  /* 0x0000030000047ab9 */ /* 0x001fe20000000800 */
[----:B------:R-:W-:Y:S01]  /*0910*/  ULDC UR5, c[0x0][0x10] ;  /* 0x0000040000057ab9 */ /* 0x000fe20000000800 */
[----:B------:R-:W-:Y:S01]  /*0920*/  ULDC UR6, c[0x0][0x14] ;  /* 0x0000050000067ab9 */ /* 0x000fe20000000800 */
[----:B------:R-:W-:-:S04]  /*0930*/  UIMAD.WIDE.U32 UR4, UR4, UR5, URZ ;  /* 0x00000005040472a5 */ /* 0x000fc8000f8e003f */
[----:B------:R-:W-:Y:S02]  /*0940*/  UIMAD.WIDE.U32 UR36, UR4, UR6, URZ ;  /* 0x00000006042472a5 */ /* 0x000fe4000f8e003f */
[----:B------:R-:W-:-:S04]  /*0950*/  UIMAD UR42, UR5, UR6, URZ ;  /* 0x00000006052a72a4 */ /* 0x000fc8000f8e023f */
[----:B------:R-:W-:Y:S01]  /*0960*/  UIADD3 UR42, UR37, UR42, URZ ;  /* 0x0000002a252a7290 */ /* 0x000fe2000fffe03f */
[----:B-1----:R-:W-:-:S04]  /*0970*/  @P1 IMAD.WIDE.U32 R16, R17, UR8, R4 ;  /* 0x0000000811101c25 */ /* 0x002fc8000f8e0004 */
[----:B------:R-:W-:Y:S02]  /*0980*/  @P1 IMAD.IADD R17, R17, 0x1, R15 ;  /* 0x0000000111111824 */ /* 0x000fe400078e020f */
[----:B--2---:R-:W-:-:S04]  /*0990*/  @!P1 IMAD.WIDE.U32 R10, R4, R13, R10 ;  /* 0x0000000d040a9225 */ /* 0x004fc800078e000a */
[----:B------:R-:W-:Y:S02]  /*09a0*/  @!P1 IMAD.MOV.U32 R16, RZ, RZ, R10 ;  /* 0x000000ffff109224 */ /* 0x000fe400078e000a */
[----:B------:R-:W-:Y:S01]  /*09b0*/  @!P1 IMAD.MOV.U32 R17, RZ, RZ, R11 ;  /* 0x000000ffff119224 */ /* 0x000fe200078e000b */
[----:B------:R-:W-:Y:S06]  /*09c0*/  @!P2 BRA `(.L_x_5) ;  /* 0x00000000000ca947 */ /* 0x000fec0003800000 */
[----:B------:R-:W-:Y:S01]  /*09d0*/  UCGABAR_WAIT ;  /* 0x0000000000007dc7 */ /* 0x000fe20008000000 */
[----:B------:R-:W-:Y:S01]  /*09e0*/  CCTL.IVALL ;  /* 0x00000000ff00798f */ /* 0x000fe20002000000 */
[----:B------:R-:W-:Y:S05]  /*09f0*/  BRA `(.L_x_6) ;  /* 0x0000000000047947 */ /* 0x000fea0003800000 */
.L_x_5:
[----:B------:R-:W-:Y:S06]  /*0a00*/  BAR.SYNC.DEFER_BLOCKING 0x0 ;  /* 0x0000000000007b1d */ /* 0x000fec0000010000 */
.L_x_6:
[----:B------:R-:W-:Y:S05]  /*0a10*/  @!P3 BRA `(.L_x_7) ;  /* 0x0000005c00b8b947 */ /* 0x000fea0003800000 */
[----:B------:R-:W-:-:S13]  /*0a20*/  ISETP.GT.U32.AND P0, PT, R8, 0x1, PT ;  /* 0x000000010800780c */ /* 0x000fda0003f04070 */
[----:B------:R-:W-:Y:S05]  /*0a30*/  @P0 EXIT ;  /* 0x000000000000094d */ /* 0x000fea0003800000 */
[----:B------:R-:W-:Y:S01]  /*0a40*/  ULDC.64 UR4, c[0x0][0x650] ;  /* 0x0001940000047ab9 */ /* 0x000fe20000000a00 */
[----:B------:R-:W-:Y:S01]  /*0a50*/  PRMT R3, RZ, 0x7610, R3 ;  /* 0x00007610ff037816 */ /* 0x000fe20000000003 */
[----:B------:R-:W-:Y:S01]  /*0a60*/  IMAD.MOV.U32 R103, RZ, RZ, -0x1 ;  /* 0xffffffffff677424 */ /* 0x000fe200078e00ff */
[----:B------:R-:W-:Y:S01]  /*0a70*/  ISETP.GE.U32.AND P0, PT, R16, UR4, PT ;  /* 0x0000000410007c0c */ /* 0x000fe2000bf06070 */
[----:B------:R-:W-:Y:S02]  /*0a80*/  IMAD.MOV.U32 R100, RZ, RZ, -0x1 ;  /* 0xffffffffff647424 */ /* 0x000fe400078e00ff */
[----:B------:R-:W-:Y:S01]  /*0a90*/  IMAD.MOV.U32 R101, RZ, RZ, -0x1 ;  /* 0xffffffffff657424 */ /* 0x000fe200078e00ff */
[----:B------:R-:W-:-:S13]  /*0aa0*/  ISETP.GE.U32.AND.EX P0, PT, R17, UR5, PT, P0 ;  /* 0x0000000511007c0c */ /* 0x000fda000bf06100 */
[----:B------:R-:W-:Y:S05]  /*0ab0*/  @P0 BRA `(.L_x_8) ;  /* 0x0000000400280947 */ /* 0x000fea0003800000 */
[----:B------:R-:W0:Y:S01]  /*0ac0*/  LDC.64 R24, c[0x0][0x628] ;  /* 0x00018a00ff187b82 */ /* 0x000e220000000a00 */
[----:B------:R-:W-:Y:S02]  /*0ad0*/  IMAD.MOV.U32 R10, RZ, RZ, R16 ;  /* 0x000000ffff0a7224 */ /* 0x000fe400078e0010 */
[----:B------:R-:W-:-:S05]  /*0ae0*/  IMAD.MOV.U32 R11, RZ, RZ, R17 ;  /* 0x000000ffff0b7224 */ /* 0x000fca00078e0011 */
[----:B------:R-:W1:Y:S08]  /*0af0*/  LDC R8, c[0x0][0x630] ;  /* 0x00018c00ff087b82 */ /* 0x000e700000000800 */
[----:B------:R-:W2:Y:S01]  /*0b00*/  LDC.64 R26, c[0x0][0x620] ;  /* 0x00018800ff1a7b82 */ /* 0x000ea20000000a00 */
[----:B0-----:R-:W-:-:S04]  /*0b10*/  ISETP.NE.U32.AND P0, PT, R24, RZ, PT ;  /* 0x000000ff1800720c */ /* 0x001fc80003f05070 */
[----:B------:R-:W-:-:S13]  /*0b20*/  ISETP.NE.AND.EX P0, PT, R25, RZ, PT, P0 ;  /* 0x000000ff1900720c */ /* 0x000fda0003f05300 */
[----:B-12---:R-:W-:Y:S05]  /*0b30*/  @!P0 BRA `(.L_x_9) ;  /* 0x0000000000288947 */ /* 0x006fea0003800000 */
[----:B------:R-:W0:Y:S02]  /*0b40*/  LDC R3, c[0x0][0x634] ;  /* 0x00018d00ff037b82 */ /* 0x000e240000000800 */
[----:B0-----:R-:W-:-:S05]  /*0b50*/  IADD3 R3, P0, R16, R3, RZ ;  /* 0x0000000310037210 */ /* 0x001fca0007f1e0ff */
[----:B------:R-:W-:-:S04]  /*0b60*/  IMAD.X R21, RZ, RZ, R17, P0 ;  /* 0x000000ffff157224 */ /* 0x000fc800000e0611 */
[----:B------:R-:W-:-:S04]  /*0b70*/  IMAD.WIDE.U32 R10, R21, R24, RZ ;  /* 0x00000018150a7225 */ /* 0x000fc800078e00ff */
[----:B------:R-:W-:-:S04]  /*0b80*/  IMAD.WIDE.U32 R12, P0, R3, R25, R10 ;  /* 0x00000019030c7225 */ /* 0x000fc8000780000a */
[----:B------:R-:W-:-:S04]  /*0b90*/  IMAD.WIDE.U32 R10, R3, R24, RZ ;  /* 0x00000018030a7225 */ /* 0x000fc800078e00ff */
[----:B------:R-:W-:Y:S01]  /*0ba0*/  IMAD.X R15, RZ, RZ, RZ, P0 ;  /* 0x000000ffff0f7224 */ /* 0x000fe200000e06ff */
[----:B------:R-:W-:Y:S01]  /*0bb0*/  IADD3 RZ, P0, R11, R12, RZ ;  /* 0x0000000c0bff7210 */ /* 0x000fe20007f1e0ff */
[----:B------:R-:W-:-:S04]  /*0bc0*/  IMAD.MOV.U32 R14, RZ, RZ, R13 ;  /* 0x000000ffff0e7224 */ /* 0x000fc800078e000d */
[----:B------:R-:W-:-:S08]  /*0bd0*/  IMAD.WIDE.U32.X R10, R21, R25, R14, P0 ;  /* 0x00000019150a7225 */ /* 0x000fd000000e040e */
.L_x_9:
[----:B------:R-:W0:Y:S01]  /*0be0*/  LDC.64 R30, c[0x0][0x640] ;  /* 0x00019000ff1e7b82 */ /* 0x000e220000000a00 */
[-CC-:B------:R-:W-:Y:S01]  /*0bf0*/  SHF.R.U64 R101, R10, R8.reuse, R11.reuse ;  /* 0x000000080a657219 */ /* 0x180fe2000000120b */
[----:B------:R-:W-:Y:S01]  /*0c00*/  IMAD R29, R9, R23, R4 ;  /* 0x00000017091d7224 */ /* 0x000fe200078e0204 */
[----:B------:R-:W-:Y:S01]  /*0c10*/  SHF.R.U32.HI R3, RZ, R8, R11 ;  /* 0x00000008ff037219 */ /* 0x000fe2000001160b */
[----:B------:R-:W-:Y:S01]  /*0c20*/  IMAD.MOV.U32 R23, RZ, RZ, 0x1 ;  /* 0x00000001ff177424 */ /* 0x000fe200078e00ff */
[----:B------:R-:W-:-:S03]  /*0c30*/  IADD3 R5, P0, RZ, -R101, RZ ;  /* 0x80000065ff057210 */ /* 0x000fc60007f1e0ff */
[----:B------:R-:W1:Y:S02]  /*0c40*/  LDC R12, c[0x0][0x618] ;  /* 0x00018600ff0c7b82 */ /* 0x000e640000000800 */
[----:B------:R-:W-:Y:S02]  /*0c50*/  IMAD.X R3, RZ, RZ, ~R3, P0 ;  /* 0x000000ffff037224 */ /* 0x000fe400000e0e03 */
[----:B------:R-:W-:-:S04]  /*0c60*/  IMAD.WIDE.U32 R10, R5, R26, R16 ;  /* 0x0000001a050a7225 */ /* 0x000fc800078e0010 */
[----:B------:R-:W2:Y:S01]  /*0c70*/  LDC R20, c[0x0][0x608] ;  /* 0x00018200ff147b82 */ /* 0x000ea20000000800 */
[----:B------:R-:W-:Y:S02]  /*0c80*/  IMAD R8, R3, R26, RZ ;  /* 0x0000001a03087224 */ /* 0x000fe400078e02ff */
[----:B------:R-:W-:Y:S02]  /*0c90*/  IMAD.MOV.U32 R3, RZ, RZ, -0x1 ;  /* 0xffffffffff037424 */ /* 0x000fe400078e00ff */
[----:B------:R-:W-:-:S03]  /*0ca0*/  IMAD R5, R5, R27, R8 ;  /* 0x0000001b05057224 */ /* 0x000fc600078e0208 */
[----:B------:R-:W3:Y:S01]  /*0cb0*/  LDC R28, c[0x0][0x658] ;  /* 0x00019600ff1c7b82 */ /* 0x000ee20000000800 */
[----:B------:R-:W-:Y:S01]  /*0cc0*/  IMAD.IADD R5, R11, 0x1, R5 ;  /* 0x000000010b057824 */ /* 0x000fe200078e0205 */
[----:B0-----:R-:W-:-:S04]  /*0cd0*/  ISETP.NE.U32.AND P0, PT, R30, RZ, PT ;  /* 0x000000ff1e00720c */ /* 0x001fc80003f05070 */
[----:B------:R-:W-:Y:S02]  /*0ce0*/  ISETP.NE.AND.EX P0, PT, R31, RZ, PT, P0 ;  /* 0x000000ff1f00720c */ /* 0x000fe40003f05300 */
[----:B------:R-:W0:Y:S01]  /*0cf0*/  LDC R24, c[0x0][0x600] ;  /* 0x00018000ff187b82 */ /* 0x000e220000000800 */
[-CC-:B-1----:R-:W-:Y:S02]  /*0d00*/  SHF.R.U64 R14, R10, R12.reuse, R5.reuse ;  /* 0x0000000c0a0e7219 */ /* 0x182fe40000001205 */
[----:B------:R-:W-:-:S05]  /*0d10*/  SHF.R.U32.HI R5, RZ, R12, R5 ;  /* 0x0000000cff057219 */ /* 0x000fca0000011605 */
[----:B------:R-:W1:Y:S01]  /*0d20*/  LDC R15, c[0x0][0x648] ;  /* 0x00019200ff0f7b82 */ /* 0x000e620000000800 */
[-CC-:B--2---:R-:W-:Y:S02]  /*0d30*/  SHF.R.U64 R27, R14, R20.reuse, R5.reuse ;  /* 0x000000140e1b7219 */ /* 0x184fe40000001205 */
[----:B------:R-:W-:-:S05]  /*0d40*/  SHF.R.U32.HI R5, RZ, R20, R5 ;  /* 0x00000014ff057219 */ /* 0x000fca0000011605 */
[----:B------:R-:W2:Y:S01]  /*0d50*/  LDC R21, c[0x0][0x638] ;  /* 0x00018e00ff157b82 */ /* 0x000ea20000000800 */
[-CC-:B---3--:R-:W-:Y:S02]  /*0d60*/  SHF.R.U64 R20, R27, R28.reuse, R5.reuse ;  /* 0x0000001c1b147219 */ /* 0x188fe40000001205 */
[-C--:B------:R-:W-:Y:S02]  /*0d70*/  SHF.L.U32 R3, R3, R28.reuse, RZ ;  /* 0x0000001c03037219 */ /* 0x080fe400000006ff */
[----:B------:R-:W-:Y:S01]  /*0d80*/  SHF.R.U32.HI R5, RZ, R28, R5 ;  /* 0x0000001cff057219 */ /* 0x000fe20000011605 */
[----:B------:R-:W-:Y:S01]  /*0d90*/  IMAD.MOV.U32 R4, RZ, RZ, R20 ;  /* 0x000000ffff047224 */ /* 0x000fe200078e0014 */
[----:B------:R-:W-:Y:S01]  /*0da0*/  LOP3.LUT R12, RZ, R3, RZ, 0x33, !PT ;  /* 0x00000003ff0c7212 */ /* 0x000fe200078e33ff */
[----:B------:R-:W3:Y:S01]  /*0db0*/  LDC R25, c[0x0][0x610] ;  /* 0x00018400ff197b82 */ /* 0x000ee20000000800 */
[----:B------:R-:W-:Y:S05]  /*0dc0*/  @!P0 BRA `(.L_x_10) ;  /* 0x0000000000288947 */ /* 0x000fea0003800000 */
[----:B------:R-:W4:Y:S02]  /*0dd0*/  LDC R3, c[0x0][0x64c] ;  /* 0x00019300ff037b82 */ /* 0x000f240000000800 */
[----:B----4-:R-:W-:-:S05]  /*0de0*/  IADD3 R3, P0, R20, R3, RZ ;  /* 0x0000000314037210 */ /* 0x010fca0007f1e0ff */
        /* <DEDUP_REMOVED lines=8> */
.L_x_10:
[----:B-1----:R-:W-:Y:S01]  /*0e70*/  SHF.R.U64 R4, R4, R15, R5 ;  /* 0x0000000f04047219 */ /* 0x002fe20000001205 */
[----:B0-----:R-:W-:Y:S01]  /*0e80*/  VIADD R5, R24, 0xffffffff ;  /* 0xffffffff18057836 */ /* 0x001fe20000000000 */
[----:B------:R-:W-:Y:S02]  /*0e90*/  SHF.L.U32 R3, R23, R28, RZ ;  /* 0x0000001c17037219 */ /* 0x000fe400000006ff */
[----:B------:R-:W-:Y:S01]  /*0ea0*/  LOP3.LUT R12, R27, R12, RZ, 0xc0, !PT ;  /* 0x0000000c1b0c7212 */ /* 0x000fe200078ec0ff */
[----:B------:R-:W-:Y:S01]  /*0eb0*/  IMAD.MOV R8, RZ, RZ, -R4 ;  /* 0x000000ffff087224 */ /* 0x000fe200078e0a04 */
[----:B------:R-:W-:Y:S02]  /*0ec0*/  SEL R6, R6, R29, !P1 ;  /* 0x0000001d06067207 */ /* 0x000fe40004800000 */
[----:B------:R-:W-:Y:S01]  /*0ed0*/  LOP3.LUT R5, R14, R5, RZ, 0xc0, !PT ;  /* 0x000000050e057212 */ /* 0x000fe200078ec0ff */
[----:B------:R-:W-:Y:S02]  /*0ee0*/  IMAD R9, R3, R4, R12 ;  /* 0x0000000403097224 */ /* 0x000fe400078e020c */
[----:B--2---:R-:W-:-:S02]  /*0ef0*/  IMAD R3, R8, R21, R20 ;  /* 0x0000001508037224 */ /* 0x004fc400078e0214 */
[----:B---3--:R-:W-:Y:S02]  /*0f00*/  IMAD R6, R9, R25, R6 ;  /* 0x0000001909067224 */ /* 0x008fe400078e0206 */
[----:B------:R-:W-:Y:S02]  /*0f10*/  IMAD R103, R3, R24, R5 ;  /* 0x0000001803677224 */ /* 0x000fe400078e0205 */
[----:B------:R-:W-:-:S03]  /*0f20*/  IMAD.MOV.U32 R4, RZ, RZ, 0x1 ;  /* 0x00000001ff047424 */ /* 0x000fc600078e00ff */
[----:B------:R-:W-:Y:S02]  /*0f30*/  SEL R100, R103, R6, !P1 ;  /* 0x0000000667647207 */ /* 0x000fe40004800000 */
[----:B------:R-:W-:Y:S02]  /*0f40*/  PRMT R3, R4, 0x7610, R3 ;  /* 0x0000761004037816 */ /* 0x000fe40000000003 */
[----:B------:R-:W-:-:S07]  /*0f50*/  SEL R103, R6, R103, !P1 ;  /* 0x0000006706677207 */ /* 0x000fce0004800000 */
.L_x_8:
[----:B------:R-:W-:-:S08]  /*0f60*/  NOP ;  /* 0x0000000000007918 */ /* 0x000fd00000000000 */
[----:B------:R-:W0:Y:S02]  /*0f70*/  USETMAXREG.TRY_ALLOC.CTAPOOL UP0, 0xe8 ;  /* 0x000000e8000079c8 */ /* 0x000e240008000600 */
[----:B0-----:R-:W-:-:S13]  /*0f80*/  PLOP3.LUT P0, PT, PT, PT, UP0, 0x80, 0x0 ;  /* 0x000000000000781c */ /* 0x001fda0003f0f008 */
[----:B------:R-:W-:Y:S05]  /*0f90*/  @!P0 BRA `(.L_x_8) ;  /* 0xfffffffc00f08947 */ /* 0x000fea000383ffff */
[----:B------:R-:W-:Y:S01]  /*0fa0*/  ULDC.64 UR4, c[0x0][0x598] ;  /* 0x0001660000047ab9 */ /* 0x000fe20000000a00 */
[----:B------:R-:W-:Y:S01]  /*0fb0*/  ULDC.64 UR38, c[0x0][0x208] ;  /* 0x0000820000267ab9 */ /* 0x000fe20000000a00 */
[----:B------:R-:W-:-:S04]  /*0fc0*/  ISETP.NE.U32.AND P0, PT, RZ, UR4, PT ;  /* 0x00000004ff007c0c */ /* 0x000fc8000bf05070 */
[----:B------:R-:W-:-:S13]  /*0fd0*/  ISETP.NE.AND.EX P0, PT, RZ, UR5, PT, P0 ;  /* 0x00000005ff007c0c */ /* 0x000fda000bf05300 */
[----:B------:R-:W-:Y:S05]  /*0fe0*/  @!P0 BRA `(.L_x_11) ;  /* 0x00000000001c8947 */ /* 0x000fea0003800000 */
[----:B------:R-:W0:Y:S02]  /*0ff0*/  LDC.64 R4, c[0x0][0x598] ;  /* 0x00016600ff047b82 */ /* 0x000e240000000a00 */
[----:B0-----:R-:W2:Y:S02]  /*1000*/  LDG.E.64 R4, desc[UR38][R4.64] ;  /* 0x0000002604047981 */ /* 0x001ea4000c1e1b00 */
[----:B--2---:R-:W-:-:S04]  /*1010*/  ISETP.NE.U32.AND P0, PT, R4, RZ, PT ;  /* 0x000000ff0400720c */ /* 0x004fc80003f05070 */
[----:B------:R-:W-:-:S13]  /*1020*/  ISETP.NE.AND.EX P0, PT, R5, RZ, PT, P0 ;  /* 0x000000ff0500720c */ /* 0x000fda0003f05300 */
[----:B------:R-:W-:Y:S05]  /*1030*/  @!P0 BRA `(.L_x_11) ;  /* 0x0000000000088947 */ /* 0x000fea0003800000 */
[----:B------:R0:W5:Y:S01]  /*1040*/  LD.E R23, desc[UR38][R4.64] ;  /* 0x0000002604177980 */ /* 0x000162000c101900 */
[----:B------:R-:W-:Y:S05]  /*1050*/  BRA `(.L_x_12) ;  /* 0x0000000000247947 */ /* 0x000fea0003800000 */
.L_x_11:
[----:B------:R-:W-:Y:S02]  /*1060*/  ULDC.64 UR4, c[0x0][0x588] ;  /* 0x0001620000047ab9 */ /* 0x000fe40000000a00 */
[----:B------:R-:W-:-:S04]  /*1070*/  ISETP.NE.U32.AND P0, PT, RZ, UR4, PT ;  /* 0x00000004ff007c0c */ /* 0x000fc8000bf05070 */
[----:B------:R-:W-:-:S13]  /*1080*/  ISETP.NE.AND.EX P0, PT, RZ, UR5, PT, P0 ;  /* 0x00000005ff007c0c */ /* 0x000fda000bf05300 */
[----:B------:R-:W-:Y:S05]  /*1090*/  @!P0 BRA `(.L_x_13) ;  /* 0x00000000000c8947 */ /* 0x000fea0003800000 */
[----:B------:R-:W0:Y:S02]  /*10a0*/  LDC.64 R4, c[0x0][0x588] ;  /* 0x00016200ff047b82 */ /* 0x000e240000000a00 */
[----:B0-----:R1:W5:Y:S01]  /*10b0*/  LDG.E R23, desc[UR38][R4.64] ;  /* 0x0000002604177981 */ /* 0x001362000c1e1900 */
[----:B------:R-:W-:Y:S05]  /*10c0*/  BRA `(.L_x_12) ;  /* 0x0000000000087947 */ /* 0x000fea0003800000 */
.L_x_13:
[----:B------:R-:W-:Y:S02]  /*10d0*/  ULDC UR4, c[0x0][0x580] ;  /* 0x0001600000047ab9 */ /* 0x000fe40000000800 */
[----:B------:R-:W-:-:S07]  /*10e0*/  IMAD.U32 R23, RZ, RZ, UR4 ;  /* 0x00000004ff177e24 */ /* 0x000fce000f8e00ff */
.L_x_12:
[----:B------:R-:W-:Y:S02]  /*10f0*/  ULDC.64 UR4, c[0x0][0x5a0] ;  /* 0x0001680000047ab9 */ /* 0x000fe40000000a00 */
[----:B------:R-:W-:-:S04]  /*1100*/  ISETP.NE.U32.AND P0, PT, RZ, UR4, PT ;  /* 0x00000004ff007c0c */ /* 0x000fc8000bf05070 */
[----:B------:R-:W-:-:S13]  /*1110*/  ISETP.NE.AND.EX P0, PT, RZ, UR5, PT, P0 ;  /* 0x00000005ff007c0c */ /* 0x000fda000bf05300 */
[----:B------:R-:W-:Y:S05]  /*1120*/  @!P0 BRA `(.L_x_14) ;  /* 0x00000000001c8947 */ /* 0x000fea0003800000 */
[----:B01----:R-:W0:Y:S02]  /*1130*/  LDC.64 R4, c[0x0][0x5a0] ;  /* 0x00016800ff047b82 */ /* 0x003e240000000a00 */
[----:B0-----:R-:W2:Y:S02]  /*1140*/  LDG.E.64 R4, desc[UR38][R4.64] ;  /* 0x0000002604047981 */ /* 0x001ea4000c1e1b00 */
[----:B--2---:R-:W-:-:S04]  /*1150*/  ISETP.NE.U32.AND P0, PT, R4, RZ, PT ;  /* 0x000000ff0400720c */ /* 0x004fc80003f05070 */
[----:B------:R-:W-:-:S13]  /*1160*/  ISETP.NE.AND.EX P0, PT, R5, RZ, PT, P0 ;  /* 0x000000ff0500720c */ /* 0x000fda0003f05300 */
[----:B------:R-:W-:Y:S05]  /*1170*/  @!P0 BRA `(.L_x_14) ;  /* 0x0000000000088947 */ /* 0x000fea0003800000 */
[----:B------:R0:W5:Y:S01]  /*1180*/  LD.E R90, desc[UR38][R4.64] ;  /* 0x00000026045a7980 */ /* 0x000162000c101900 */
[----:B------:R-:W-:Y:S05]  /*1190*/  BRA `(.L_x_15) ;  /* 0x0000000000247947 */ /* 0x000fea0003800000 */
.L_x_14:
[----:B------:R-:W-:Y:S02]  /*11a0*/  ULDC.64 UR4, c[0x0][0x590] ;  /* 0x0001640000047ab9 */ /* 0x000fe40000000a00 */
[----:B------:R-:W-:-:S04]  /*11b0*/  ISETP.NE.U32.AND P0, PT, RZ, UR4, PT ;  /* 0x00000004ff007c0c */ /* 0x000fc8000bf05070 */
[----:B------:R-:W-:-:S13]  /*11c0*/  ISETP.NE.AND.EX P0, PT, RZ, UR5, PT, P0 ;  /* 0x00000005ff007c0c */ /* 0x000fda000bf05300 */
[----:B------:R-:W-:Y:S05]  /*11d0*/  @!P0 BRA `(.L_x_16) ;  /* 0x00000000000c8947 */ /* 0x000fea0003800000 */
[----:B------:R-:W2:Y:S02]  /*11e0*/  LDC.64 R90, c[0x0][0x590] ;  /* 0x00016400ff5a7b82 */ /* 0x000ea40000000a00 */
[----:B--2---:R2:W5:Y:S01]  /*11f0*/  LDG.E R90, desc[UR38][R90.64] ;  /* 0x000000265a5a7981 */ /* 0x004562000c1e1900 */
[----:B------:R-:W-:Y:S05]  /*1200*/  BRA `(.L_x_15) ;  /* 0x0000000000087947 */ /* 0x000fea0003800000 */
.L_x_16:
[----:B------:R-:W-:Y:S02]  /*1210*/  ULDC UR4, c[0x0][0x584] ;  /* 0x0001610000047ab9 */ /* 0x000fe40000000800 */
[----:B------:R-:W-:-:S07]  /*1220*/  IMAD.U32 R90, RZ, RZ, UR4 ;  /* 0x00000004ff5a7e24 */ /* 0x000fce000f8e00ff */
.L_x_15:
[----:B------:R-:W-:-:S13]  /*1230*/  LOP3.LUT P0, RZ, R3, 0xff, RZ, 0xc0, !PT ;  /* 0x000000ff03ff7812 */ /* 0x000fda000780c0ff */
[----:B------:R-:W-:Y:S05]  /*1240*/  @!P0 EXIT ;  /* 0x000000000000894d */ /* 0x000fea0003800000 */
[----:B------:R-:W3:Y:S01]  /*1250*/  LDC R93, c[0x0][0x658] ;  /* 0x00019600ff5d7b82 */ /* 0x000ee20000000800 */
[----:B------:R-:W-:Y:S01]  /*1260*/  LOP3.LUT R7, R7, 0x1, RZ, 0xc0, !PT ;  /* 0x0000000107077812 */ /* 0x000fe200078ec0ff */
[----:B------:R-:W-:Y:S01]  /*1270*/  ULDC.64 UR6, c[0x0][0x288] ;  /* 0x0000a20000067ab9 */ /* 0x000fe20000000a00 */
[----:B------:R-:W-:Y:S01]  /*1280*/  SHF.R.U32.HI R3, RZ, 0x2, R95 ;  /* 0x00000002ff037819 */ /* 0x000fe2000001165f */
[----:B------:R-:W-:Y:S01]  /*1290*/  UIADD3 UR4, UR7, 0x1f, URZ ;  /* 0x0000001f07047890 */ /* 0x000fe2000fffe03f */
[----:B------:R-:W-:Y:S01]  /*12a0*/  SHF.R.U32.HI R0, RZ, 0x1, R0 ;  /* 0x00000001ff007819 */ /* 0x000fe20000011600 */
[----:B------:R-:W-:Y:S01]  /*12b0*/  IMAD.SHL.U32 R88, R7, 0x40, RZ ;  /* 0x0000004007587824 */ /* 0x000fe200078e00ff */
[----:B------:R-:W-:Y:S01]  /*12c0*/  LOP3.LUT R3, R3, 0x7, RZ, 0xc0, !PT ;  /* 0x0000000703037812 */ /* 0x000fe200078ec0ff */
[----:B------:R-:W4:Y:S01]  /*12d0*/  LDC.64 R8, c[0x0][0x5c8] ;  /* 0x00017200ff087b82 */ /* 0x000f220000000a00 */
[----:B------:R-:W-:Y:S01]  /*12e0*/  USHF.R.S32.HI UR5, URZ, 0x1f, UR4 ;  /* 0x0000001f3f057899 */ /* 0x000fe20008011404 */
[----:B------:R-:W-:Y:S01]  /*12f0*/  LOP3.LUT R0, R0, 0x30, RZ, 0xc0, !PT ;  /* 0x0000003000007812 */ /* 0x000fe200078ec0ff */
[----:B------:R-:W-:Y:S01]  /*1300*/  IMAD.MOV.U32 R6, RZ, RZ, 0x1 ;  /* 0x00000001ff067424 */ /* 0x000fe200078e00ff */
[--C-:B------:R-:W-:Y:S01]  /*1310*/  LOP3.LUT R88, R88, 0x40, R3.reuse, 0xe2, !PT ;  /* 0x0000004058587812 */ /* 0x100fe200078ee203 */
[----:B------:R-:W-:Y:S01]  /*1320*/  ULEA.HI UR5, UR5, UR4, URZ, 0x5 ;  /* 0x0000000405057291 */ /* 0x000fe2000f8f283f */
[-C--:B01----:R-:W-:Y:S01]  /*1330*/  IADD3 R4, RZ, -R0.reuse, -R3 ;  /* 0x80000000ff047210 */ /* 0x083fe20007ffe803 */
[----:B------:R-:W-:Y:S01]  /*1340*/  IMAD.U32 R5, RZ, RZ, UR6 ;  /* 0x00000006ff057e24 */ /* 0x000fe2000f8e00ff */
[----:B------:R-:W0:Y:S01]  /*1350*/  LDC R97, c[0x0][0x600] ;  /* 0x00018000ff617b82 */ /* 0x000e220000000800 */
[----:B------:R-:W-:Y:S01]  /*1360*/  LOP3.LUT R88, R88, R0, RZ, 0xfc, !PT ;  /* 0x0000000058587212 */ /* 0x000fe200078efcff */
[----:B------:R-:W-:Y:S01]  /*1370*/  IMAD.MOV.U32 R0, RZ, RZ, -0x1 ;  /* 0xffffffffff007424 */ /* 0x000fe200078e00ff */
[----:B------:R-:W-:Y:S01]  /*1380*/  USHF.R.S32.HI UR43, URZ, 0x5, UR5 ;  /* 0x000000053f2b7899 */ /* 0x000fe20008011405 */
[----:B------:R-:W-:Y:S01]  /*1390*/  LOP3.LUT R94, R95, 0x3, RZ, 0xc0, !PT ;  /* 0x000000035f5e7812 */ /* 0x000fe200078ec0ff */
[----:B------:R-:W-:Y:S01]  /*13a0*/  IMAD R4, R7, -0x40, R4 ;  /* 0xffffffc007047824 */ /* 0x000fe200078e0204 */
[C---:B------:R-:W-:Y:S01]  /*13b0*/  LOP3.LUT R96, R95.reuse, 0x80, RZ, 0xc0, !PT ;  /* 0x000000805f607812 */ /* 0x040fe200078ec0ff */
[----:B------:R-:W-:Y:S01]  /*13c0*/  UISETP.LT.AND UP0, UPT, UR43, 0x1, UPT ;  /* 0x000000012b00788c */ /* 0x000fe2000bf01270 */
[-C--:B---3--:R-:W-:Y:S01]  /*13d0*/  SHF.L.U32 R0, R0, R93.reuse, RZ ;  /* 0x0000005d00007219 */ /* 0x088fe200000006ff */
[----:B------:R-:W-:Y:S01]  /*13e0*/  ULDC UR4, c[0x0][0x284] ;  /* 0x0000a10000047ab9 */ /* 0x000fe20000000800 */
[----:B------:R-:W-:Y:S01]  /*13f0*/  IMAD R94, R94, -0x2, R5 ;  /* 0xfffffffe5e5e7824 */ /* 0x000fe200078e0205 */
[----:B------:R-:W-:Y:S01]  /*1400*/  USEL UR44, UR43, 0x1, UP0 ;  /* 0x000000012b2c7887 */ /* 0x000fe20008000000 */
[----:B------:R-:W-:Y:S01]  /*1410*/  SHF.L.U32 R93, R6, R93, RZ ;  /* 0x0000005d065d7219 */ /* 0x000fe200000006ff */
[----:B------:R-:W-:Y:S01]  /*1420*/  IMAD.SHL.U32 R95, R95, 0x2, RZ ;  /* 0x000000025f5f7824 */ /* 0x000fe200078e00ff */
[----:B------:R-:W-:Y:S01]  /*1430*/  LOP3.LUT R102, R18, 0x1, RZ, 0xfc, !PT ;  /* 0x0000000112667812 */ /* 0x000fe200078efcff */
[----:B------:R-:W-:Y:S01]  /*1440*/  VIADD R99, R4, UR4 ;  /* 0x0000000404637c36 */ /* 0x000fe20008000000 */
[C---:B----4-:R-:W-:Y:S01]  /*1450*/  SHF.L.U64.HI R92, R8.reuse, 0x3, R9 ;  /* 0x00000003085c7819 */ /* 0x050fe20000010209 */
[----:B--2---:R-:W-:Y:S01]  /*1460*/  IMAD.SHL.U32 R91, R8, 0x8, RZ ;  /* 0x00000008085b7824 */ /* 0x004fe200078e00ff */
[----:B------:R-:W-:Y:S01]  /*1470*/  SHF.R.U32.HI R96, RZ, 0x7, R96 ;  /* 0x00000007ff607819 */ /* 0x000fe20000011660 */
[----:B------:R-:W-:Y:S01]  /*1480*/  IMAD.MOV.U32 R89, RZ, RZ, RZ ;  /* 0x000000ffff597224 */ /* 0x000fe200078e00ff */
[----:B------:R-:W-:Y:S01]  /*1490*/  LOP3.LUT R98, RZ, R0, RZ, 0x33, !PT ;  /* 0x00000000ff627212 */ /* 0x000fe200078e33ff */
[----:B------:R-:W-:Y:S01]  /*14a0*/  UIADD3 UR44, UR43, -UR44, URZ ;  /* 0x8000002c2b2c7290 */ /* 0x000fe2000fffe03f */
[----:B------:R-:W-:Y:S01]  /*14b0*/  UMOV UR40, URZ ;  /* 0x0000003f00287c82 */ /* 0x000fe20008000000 */
[----:B0-----:R-:W-:Y:S01]  /*14c0*/  VIADD R97, R97, 0xffffffff ;  /* 0xffffffff61617836 */ /* 0x001fe20000000000 */
[----:B------:R-:W-:-:S09]  /*14d0*/  UMOV UR41, URZ ;  /* 0x0000003f00297c82 */ /* 0x000fd20008000000 */
.L_x_164:
[----:B0-----:R-:W0:Y:S01]  /*14e0*/  SHFL.IDX PT, R0, R96, RZ, 0x1f ;  /* 0x00001fff60007589 */ /* 0x001e2200000e0000 */
[----:B-1----:R-:W1:Y:S01]  /*14f0*/  S2UR UR7, SR_CgaCtaId ;  /* 0x00000000000779c3 */ /* 0x002e620000008800 */
[----:B------:R-:W-:Y:S01]  /*1500*/  UMOV UR6, 0x400 ;  /* 0x0000040000067882 */ /* 0x000fe20000000000 */
[----:B0-----:R-:W-:Y:S01]  /*1510*/  R2UR UR4, R0 ;  /* 0x00000000000472ca */ /* 0x001fe200000e0000 */
[----:B-1----:R-:W-:-:S12]  /*1520*/  ULEA UR6, UR7, UR6, 0x18 ;  /* 0x0000000607067291 */ /* 0x002fd8000f8ec03f */
[----:B------:R-:W-:-:S04]  /*1530*/  ULEA.HI UR5, UR4, UR4, URZ, 0x1 ;  /* 0x0000000404057291 */ /* 0x000fc8000f8f083f */
[----:B------:R-:W-:-:S04]  /*1540*/  ULOP3.LUT UR5, UR5, 0x7fffe, URZ, 0xc0, !UPT ;  /* 0x0007fffe05057892 */ /* 0x000fc8000f8ec03f */
[----:B------:R-:W-:-:S03]  /*1550*/  UIADD3 UR5, UR4, -UR5, URZ ;  /* 0x8000000504057290 */ /* 0x000fc6000fffe03f */
[----:B------:R-:W-:Y:S01]  /*1560*/  ULDC UR4, c[0x0][0x28c] ;  /* 0x0000a30000047ab9 */ /* 0x000fe20000000800 */
[----:B------:R-:W-:Y:S01]  /*1570*/  ULEA UR5, UR5, UR6, 0xd ;  /* 0x0000000605057291 */ /* 0x000fe2000f8e683f */
[----:B------:R-:W-:-:S03]  /*1580*/  ISETP.LT.AND P0, PT, RZ, UR4, PT ;  /* 0x00000004ff007c0c */ /* 0x000fc6000bf01270 */
[----:B------:R-:W-:-:S04]  /*1590*/  UIADD3 UR5, UR5, 0x180, URZ ;  /* 0x0000018005057890 */ /* 0x000fc8000fffe03f */
[----:B------:R-:W-:-:S04]  /*15a0*/  USHF.R.U32.HI UR5, URZ, 0x4, UR5 ;  /* 0x000000043f057899 */ /* 0x000fc80008011605 */
[----:B------:R-:W-:-:S04]  /*15b0*/  ULOP3.LUT UR5, UR5, 0x3fff, URZ, 0xc0, !UPT ;  /* 0x00003fff05057892 */ /* 0x000fc8000f8ec03f */
[----:B------:R-:W-:Y:S01]  /*15c0*/  ULOP3.LUT UR45, UR5, 0x10000, URZ, 0xfc, !UPT ;  /* 0x00010000052d7892 */ /* 0x000fe2000f8efc3f */
[----:B---345:R-:W-:Y:S11]  /*15d0*/  @P0 BRA `(.L_x_17) ;  /* 0x0000000000400947 */ /* 0x038ff60003800000 */
[----:B------:R-:W-:Y:S01]  /*15e0*/  MOV R0, 0x0 ;  /* 0x0000000000007802 */ /* 0x000fe20000000f00 */
[----:B------:R-:W-:Y:S01]  /*15f0*/  ULDC.64 UR4, c[0x4][0x68] ;  /* 0x01001a0000047ab9 */ /* 0x000fe20000000a00 */
[----:B------:R-:W-:Y:S01]  /*1600*/  ULDC.64 UR6, c[0x4][0x8] ;  /* 0x0100020000067ab9 */ /* 0x000fe20000000a00 */
[----:B------:R-:W-:Y:S01]  /*1610*/  IMAD.U32 R4, RZ, RZ, UR4 ;  /* 0x00000004ff047e24 */ /* 0x000fe2000f8e00ff */
[----:B------:R0:W1:Y:S01]  /*1620*/  LDC.64 R14, c[0x4][R0] ;  /* 0x01000000000e7b82 */ /* 0x0000620000000a00 */
[----:B------:R-:W-:Y:S01]  /*1630*/  IMAD.U32 R5, RZ, RZ, UR5 ;  /* 0x00000005ff057e24 */ /* 0x000fe2000f8e00ff */
[----:B------:R-:W-:Y:S01]  /*1640*/  ULDC.64 UR4, c[0x4][0x70] ;  /* 0x01001c0000047ab9 */ /* 0x000fe20000000a00 */
[----:B------:R-:W-:Y:S02]  /*1650*/  IMAD.U32 R10, RZ, RZ, UR6 ;  /* 0x00000006ff0a7e24 */ /* 0x000fe4000f8e00ff */
[----:B------:R-:W-:Y:S02]  /*1660*/  IMAD.U32 R6, RZ, RZ, UR4 ;  /* 0x00000004ff067e24 */ /* 0x000fe4000f8e00ff */
[----:B------:R-:W-:-:S02]  /*1670*/  IMAD.U32 R7, RZ, RZ, UR5 ;  /* 0x00000005ff077e24 */ /* 0x000fc4000f8e00ff */
[----:B------:R-:W-:Y:S02]  /*1680*/  IMAD.U32 R11, RZ, RZ, UR7 ;  /* 0x00000007ff0b7e24 */ /* 0x000fe4000f8e00ff */
[----:B------:R-:W-:Y:S02]  /*1690*/  IMAD.MOV.U32 R8, RZ, RZ, 0x1e1 ;  /* 0x000001e1ff087424 */ /* 0x000fe400078e00ff */
[----:B------:R-:W-:Y:S02]  /*16a0*/  IMAD.MOV.U32 R12, RZ, RZ, 0x1 ;  /* 0x00000001ff0c7424 */ /* 0x000fe400078e00ff */
[----:B0-----:R-:W-:-:S07]  /*16b0*/  IMAD.MOV.U32 R13, RZ, RZ, RZ ;  /* 0x000000ffff0d7224 */ /* 0x001fce00078e00ff */
[----:B------:R-:W-:-:S07]  /*16c0*/  LEPC R20, `(.L_x_17) ;  /* 0x000000001014794e */ /* 0x000fce0000000000 */
[----:B-1---5:R-:W-:Y:S05]  /*16d0*/  CALL.ABS.NOINC R14 ;  /* 0x000000000e007343 */ /* 0x022fea0003c00000 */
.L_x_17:
[----:B------:R-:W-:-:S13]  /*16e0*/  ISETP.NE.AND P0, PT, R102, 0x3, PT ;  /* 0x000000036600780c */ /* 0x000fda0003f05270 */
[----:B------:R-:W-:Y:S05]  /*16f0*/  @!P0 BRA `(.L_x_18) ;  /* 0x0000000000048947 */ /* 0x000fea0003800000 */
[----:B------:R-:W-:Y:S01]  /*1700*/  BPT.TRAP 0x1 ;  /* 0x000000040000795c */ /* 0x000fe20000300000 */
.L_x_18:
[----:B------:R-:W0:Y:S01]  /*1710*/  S2UR UR5, SR_CgaCtaId ;  /* 0x00000000000579c3 */ /* 0x000e220000008800 */
[----:B------:R-:W-:Y:S01]  /*1720*/  UMOV UR4, 0x400 ;  /* 0x0000040000047882 */ /* 0x000fe20000000000 */
[----:B------:R-:W-:Y:S02]  /*1730*/  IMAD.U32 R0, RZ, RZ, UR40 ;  /* 0x00000028ff007e24 */ /* 0x000fe4000f8e00ff */
[----:B------:R-:W-:-:S03]  /*1740*/  IMAD.U32 R3, RZ, RZ, UR41 ;  /* 0x00000029ff037e24 */ /* 0x000fc6000f8e00ff */
[----:B------:R-:W-:Y:S01]  /*1750*/  SHF.L.U32 R0, R0, 0x1f, RZ ;  /* 0x0000001f00007819 */ /* 0x000fe200000006ff */
[----:B0-----:R-:W-:-:S06]  /*1760*/  ULEA UR4, UR5, UR4, 0x18 ;  /* 0x0000000405047291 */ /* 0x001fcc000f8ec03f */
[----:B------:R-:W-:-:S04]  /*1770*/  IMAD.U32 R6, RZ, RZ, UR4 ;  /* 0x00000004ff067e24 */ /* 0x000fc8000f8e00ff */
[----:B------:R-:W-:-:S04]  /*1780*/  IMAD R3, R3, 0x8, R6 ;  /* 0x0000000803037824 */ /* 0x000fc800078e0206 */
[----:B------:R0:W1:Y:S01]  /*1790*/  SYNCS.PHASECHK.TRANS64.TRYWAIT P1, [R3+URZ], R0 ;  /* 0x00000000030075a7 */ /* 0x000062000802017f */
[----:B------:R-:W-:Y:S05]  /*17a0*/  @!P0 BRA `(.L_x_19) ;  /* 0x0000000000048947 */ /* 0x000fea0003800000 */
[----:B------:R-:W-:Y:S01]  /*17b0*/  BPT.TRAP 0x1 ;  /* 0x000000040000795c */ /* 0x000fe20000300000 */
.L_x_19:
[----:B------:R-:W-:-:S05]  /*17c0*/  IMAD.U32 R4, RZ, RZ, UR44 ;  /* 0x0000002cff047e24 */ /* 0x000fca000f8e00ff */
[----:B------:R-:W-:Y:S01]  /*17d0*/  ISETP.GE.AND P2, PT, R4, 0x1, PT ;  /* 0x000000010400780c */ /* 0x000fe20003f46270 */
[----:B-1----:R-:W-:-:S12]  /*17e0*/  @P1 BRA `(.L_x_20) ;  /* 0x0000000000081947 */ /* 0x002fd80003800000 */
[----:B------:R-:W1:Y:S02]  /*17f0*/  SYNCS.PHASECHK.TRANS64.TRYWAIT P1, [R3+URZ], R0 ;  /* 0x00000000030075a7 */ /* 0x000e64000802017f */
[----:B-1----:R-:W-:Y:S05]  /*1800*/  @!P1 BRA `(.L_x_21) ;  /* 0x0000006800009947 */ /* 0x002fea0003800000 */
.L_x_20:
[----:B------:R-:W-:Y:S05]  /*1810*/  WARPSYNC.ALL ;  /* 0x0000000000007948 */ /* 0x000fea0003800000 */
[----:B------:R-:W-:Y:S01]  /*1820*/  R2UR UR4, R6 ;  /* 0x00000000060472ca */ /* 0x000fe200000e0000 */
[----:B------:R-:W-:Y:S01]  /*1830*/  ULEA UR5, UR41, UR45, 0xa ;  /* 0x0000002d29057291 */ /* 0x000fe2000f8e503f */
[----:B------:R-:W-:Y:S01]  /*1840*/  WARPGROUP.ARRIVE ;  /* 0x00000000000079c5 */ /* 0x000fe20000000000 */
[----:B------:R-:W-:Y:S01]  /*1850*/  UMOV UR9, 0x40000040 ;  /* 0x4000004000097882 */ /* 0x000fe20000000000 */
[----:B------:R-:W-:-:S04]  /*1860*/  UMOV UR11, 0x40000040 ;  /* 0x40000040000b7882 */ /* 0x000fc80000000000 */
[----:B------:R-:W-:-:S05]  /*1870*/  UMOV UR8, UR5 ;  /* 0x0000000500087c82 */ /* 0x000fca0008000000 */
[----:B------:R-:W-:-:S04]  /*1880*/  UIADD3 UR4, UR4, 0x1c180, URZ ;  /* 0x0001c18004047890 */ /* 0x000fc8000fffe03f */
[----:B------:R-:W-:-:S04]  /*1890*/  USHF.R.U32.HI UR4, URZ, 0x4, UR4 ;  /* 0x000000043f047899 */ /* 0x000fc80008011604 */
[----:B------:R-:W-:-:S04]  /*18a0*/  ULOP3.LUT UR4, UR4, 0x3fff, URZ, 0xc0, !UPT ;  /* 0x00003fff04047892 */ /* 0x000fc8000f8ec03f */
[----:B------:R-:W-:-:S04]  /*18b0*/  ULOP3.LUT UR4, UR4, 0x10000, URZ, 0xfc, !UPT ;  /* 0x0001000004047892 */ /* 0x000fc8000f8efc3f */
[----:B------:R-:W-:-:S07]  /*18c0*/  ULEA UR6, UR41, UR4, 0xa ;  /* 0x0000000429067291 */ /* 0x000fce000f8e503f */
[----:B------:R-:W-:Y:S02]  /*18d0*/  UMOV UR10, UR6 ;  /* 0x00000006000a7c82 */ /* 0x000fe40008000000 */
[----:B------:R-:W-:Y:S01]  /*18e0*/  HGMMA.64x128x8.F32.TF32 R24, gdesc[UR8], RZ, !UPT, gsb0 ;  /* 0x05e00000081879f0 */ /* 0x000fe2000c0028ff */
[----:B------:R-:W-:Y:S02]  /*18f0*/  UIADD3 UR8, UR5, 0x2, URZ ;  /* 0x0000000205087890 */ /* 0x000fe4000fffe03f */
[----:B------:R-:W-:Y:S01]  /*1900*/  UIADD3 UR10, UR6, 0x2, URZ ;  /* 0x00000002060a7890 */ /* 0x000fe2000fffe03f */
[----:B------:R-:W-:Y:S01]  /*1910*/  UMOV UR9, 0x40000040 ;  /* 0x4000004000097882 */ /* 0x000fe20000000000 */
[----:B------:R-:W-:Y:S01]  /*1920*/  UMOV UR11, 0x40000040 ;  /* 0x40000040000b7882 */ /* 0x000fe20000000000 */
[----:B------:R-:W-:Y:S02]  /*1930*/  WARPGROUP.DEPBAR.LE gsb0, 0x0 ;  /* 0x00008000000079c5 */ /* 0x000fe40000010000 */
[----:B------:R-:W-:-:S06]  /*1940*/  WARPGROUP.ARRIVE ;  /* 0x00000000000079c5 */ /* 0x000fcc0000000000 */
[----:B------:R-:W-:Y:S01]  /*1950*/  HGMMA.64x128x8.F32.TF32 R24, gdesc[UR8], R24, gsb0 ;  /* 0x05e00000081879f0 */ /* 0x000fe20008002818 */
        /* <DEDUP_REMOVED lines=13> */
[----:B------:R-:W-:Y:S03]  /*1a30*/  HGMMA.64x128x8.F32.TF32 R24, gdesc[UR8], R24, gsb0 ;  /* 0x05e00000081879f0 */ /* 0x000fe60008002818 */
[----:B------:R-:W-:Y:S02]  /*1a40*/  WARPGROUP.DEPBAR.LE gsb0, 0x0 ;  /* 0x00008000000079c5 */ /* 0x000fe40000010000 */
[----:B------:R-:W-:Y:S05]  /*1a50*/  @!P2 BRA `(.L_x_22) ;  /* 0x000000040028a947 */ /* 0x000fea0003800000 */
[----:B------:R-:W-:Y:S01]  /*1a60*/  UIADD3 UR5, UR41, 0x1, URZ ;  /* 0x0000000129057890 */ /* 0x000fe2000fffe03f */
[----:B01----:R-:W-:Y:S02]  /*1a70*/  IMAD.U32 R0, RZ, RZ, UR44 ;  /* 0x0000002cff007e24 */ /* 0x003fe4000f8e00ff */
[----:B------:R-:W-:Y:S01]  /*1a80*/  IMAD.U32 R3, RZ, RZ, UR41 ;  /* 0x00000029ff037e24 */ /* 0x000fe2000f8e00ff */
[----:B------:R-:W-:-:S04]  /*1a90*/  UISETP.NE.AND UP0, UPT, UR5, 0x7, UPT ;  /* 0x000000070500788c */ /* 0x000fc8000bf05270 */
[----:B------:R-:W-:Y:S02]  /*1aa0*/  USEL UR6, URZ, 0x1, UP0 ;  /* 0x000000013f067887 */ /* 0x000fe40008000000 */
[----:B------:R-:W-:Y:S02]  /*1ab0*/  USEL UR5, UR5, URZ, UP0 ;  /* 0x0000003f05057287 */ /* 0x000fe40008000000 */
[----:B------:R-:W-:-:S06]  /*1ac0*/  ULOP3.LUT UR6, UR40, UR6, URZ, 0x3c, !UPT ;  /* 0x0000000628067292 */ /* 0x000fcc000f8e3c3f */
[----:B------:R-:W-:-:S07]  /*1ad0*/  IMAD.U32 R7, RZ, RZ, UR6 ;  /* 0x00000006ff077e24 */ /* 0x000fce000f8e00ff */
.L_x_29:
[----:B------:R-:W-:Y:S05]  /*1ae0*/  @!P0 BRA `(.L_x_23) ;  /* 0x0000000000048947 */ /* 0x000fea0003800000 */
[----:B------:R-:W-:Y:S01]  /*1af0*/  BPT.TRAP 0x1 ;  /* 0x000000040000795c */ /* 0x000fe20000300000 */
.L_x_23:
[----:B------:R-:W0:Y:S01]  /*1b00*/  S2UR UR7, SR_CgaCtaId ;  /* 0x00000000000779c3 */ /* 0x000e220000008800 */
[----:B------:R-:W-:Y:S01]  /*1b10*/  UMOV UR6, 0x400 ;  /* 0x0000040000067882 */ /* 0x000fe20000000000 */
[----:B------:R-:W-:Y:S01]  /*1b20*/  IMAD.U32 R5, RZ, RZ, UR5 ;  /* 0x00000005ff057e24 */ /* 0x000fe2000f8e00ff */
[----:B------:R-:W-:Y:S01]  /*1b30*/  SHF.L.U32 R4, R7, 0x1f, RZ ;  /* 0x0000001f07047819 */ /* 0x000fe200000006ff */
[----:B0-----:R-:W-:-:S06]  /*1b40*/  ULEA UR6, UR7, UR6, 0x18 ;  /* 0x0000000607067291 */ /* 0x001fcc000f8ec03f */
[----:B------:R-:W-:-:S04]  /*1b50*/  IMAD.U32 R6, RZ, RZ, UR6 ;  /* 0x00000006ff067e24 */ /* 0x000fc8000f8e00ff */
[----:B------:R-:W-:-:S04]  /*1b60*/  IMAD R5, R5, 0x8, R6 ;  /* 0x0000000805057824 */ /* 0x000fc800078e0206 */
[----:B------:R0:W1:Y:S01]  /*1b70*/  SYNCS.PHASECHK.TRANS64.TRYWAIT P1, [R5+URZ], R4 ;  /* 0x00000004050075a7 */ /* 0x000062000802017f */
[----:B------:R-:W-:Y:S05]  /*1b80*/  @!P0 BRA `(.L_x_24) ;  /* 0x0000000000048947 */ /* 0x000fea0003800000 */
[----:B------:R-:W-:Y:S01]  /*1b90*/  BPT.TRAP 0x1 ;  /* 0x000000040000795c */ /* 0x000fe20000300000 */
.L_x_24:
[----:B-1----:R-:W-:Y:S05]  /*1ba0*/  @P1 BRA `(.L_x_25) ;  /* 0x0000000000081947 */ /* 0x002fea0003800000 */
[----:B------:R-:W1:Y:S02]  /*1bb0*/  SYNCS.PHASECHK.TRANS64.TRYWAIT P1, [R5+URZ], R4 ;  /* 0x00000004050075a7 */ /* 0x000e64000802017f */
[----:B-1----:R-:W-:Y:S05]  /*1bc0*/  @!P1 BRA `(.L_x_26) ;  /* 0x0000006400249947 */ /* 0x002fea0003800000 */
.L_x_25:
[----:B------:R-:W-:Y:S01]  /*1bd0*/  ULEA UR6, UR5, UR45, 0xa ;  /* 0x0000002d05067291 */ /* 0x000fe2000f8e503f */
[----:B------:R-:W-:Y:S01]  /*1be0*/  WARPGROUP.ARRIVE ;  /* 0x00000000000079c5 */ /* 0x000fe20000000000 */
[----:B------:R-:W-:Y:S01]  /*1bf0*/  ULEA UR7, UR5, UR4, 0xa ;  /* 0x0000000405077291 */ /* 0x000fe2000f8e503f */
[----:B------:R-:W-:Y:S01]  /*1c00*/  UMOV UR9, 0x40000040 ;  /* 0x4000004000097882 */ /* 0x000fe20000000000 */
[----:B------:R-:W-:-:S03]  /*1c10*/  UMOV UR11, 0x40000040 ;  /* 0x40000040000b7882 */ /* 0x000fc60000000000 */
[----:B------:R-:W-:Y:S02]  /*1c20*/  UMOV UR8, UR6 ;  /* 0x0000000600087c82 */ /* 0x000fe40008000000 */
[----:B------:R-:W-:Y:S02]  /*1c30*/  UMOV UR10, UR7 ;  /* 0x00000007000a7c82 */ /* 0x000fe40008000000 */
[----:B------:R-:W-:Y:S01]  /*1c40*/  HGMMA.64x128x8.F32.TF32 R24, gdesc[UR8], R24, gsb0 ;  /* 0x05e00000081879f0 */ /* 0x000fe20008002818 */
[----:B------:R-:W-:Y:S02]  /*1c50*/  UIADD3 UR8, UR6, 0x2, URZ ;  /* 0x0000000206087890 */ /* 0x000fe4000fffe03f */
[----:B------:R-:W-:Y:S01]  /*1c60*/  UIADD3 UR10, UR7, 0x2, URZ ;  /* 0x00000002070a7890 */ /* 0x000fe2000fffe03f */
[----:B------:R-:W-:Y:S01]  /*1c70*/  UMOV UR9, 0x40000040 ;  /* 0x4000004000097882 */ /* 0x000fe20000000000 */
[----:B------:R-:W-:Y:S01]  /*1c80*/  UMOV UR11, 0x40000040 ;  /* 0x40000040000b7882 */ /* 0x000fe20000000000 */
[----:B------:R-:W-:-:S02]  /*1c90*/  WARPGROUP.DEPBAR.LE gsb0, 0x0 ;  /* 0x00008000000079c5 */ /* 0x000fc40000010000 */
        /* <DEDUP_REMOVED lines=18> */
[----:B------:R-:W-:Y:S01]  /*1dc0*/  BPT.TRAP 0x1 ;  /* 0x000000040000795c */ /* 0x000fe20000300000 */
.L_x_27:
[----:B------:R-:W-:-:S13]  /*1dd0*/  ISETP.NE.AND P1, PT, R22, RZ, PT ;  /* 0x000000ff1600720c */ /* 0x000fda0003f25270 */
[----:B01----:R-:W-:-:S04]  /*1de0*/  @P1 IMAD R4, R3, 0x8, R6 ;  /* 0x0000000803041824 */ /* 0x003fc800078e0206 */
[----:B------:R-:W-:-:S05]  /*1df0*/  @P1 VIADD R4, R4, 0x38 ;  /* 0x0000003804041836 */ /* 0x000fca0000000000 */
[----:B------:R-:W-:-:S04]  /*1e00*/  @P1 PRMT R4, R19, 0x654, R4 ;  /* 0x0000065413041816 */ /* 0x000fc80000000004 */
[----:B------:R0:W-:Y:S01]  /*1e10*/  @P1 SYNCS.ARRIVE.TRANS64.RED.A1T0 RZ, [R4+URZ], RZ ;  /* 0x000000ff04ff19a7 */ /* 0x0001e2000810043f */
[----:B------:R-:W-:-:S13]  /*1e20*/  ISETP.GT.U32.AND P1, PT, R18, 0x1, PT ;  /* 0x000000011200780c */ /* 0x000fda0003f24070 */
[----:B0-----:R-:W-:Y:S05]  /*1e30*/  @P1 BRA `(.L_x_28) ;  /* 0x0000000000041947 */ /* 0x001fea0003800000 */
[----:B------:R-:W-:Y:S01]  /*1e40*/  BPT.TRAP 0x1 ;  /* 0x000000040000795c */ /* 0x000fe20000300000 */
.L_x_28:
[----:B------:R-:W-:Y:S01]  /*1e50*/  UIADD3 UR5, UR5, 0x1, URZ ;  /* 0x0000000105057890 */ /* 0x000fe2000fffe03f */
[C---:B------:R-:W-:Y:S01]  /*1e60*/  ISETP.GT.AND P2, PT, R0.reuse, 0x1, PT ;  /* 0x000000010000780c */ /* 0x040fe20003f44270 */
[----:B------:R-:W-:Y:S02]  /*1e70*/  VIADD R3, R3, 0x1 ;  /* 0x0000000103037836 */ /* 0x000fe40000000000 */
[----:B------:R-:W-:Y:S01]  /*1e80*/  UISETP.NE.AND UP0, UPT, UR5, 0x7, UPT ;  /* 0x000000070500788c */ /* 0x000fe2000bf05270 */
[----:B------:R-:W-:Y:S02]  /*1e90*/  VIADD R0, R0, 0xffffffff ;  /* 0xffffffff00007836 */ /* 0x000fe40000000000 */
[C---:B------:R-:W-:Y:S01]  /*1ea0*/  ISETP.NE.AND P1, PT, R3.reuse, 0x7, PT ;  /* 0x000000070300780c */ /* 0x040fe20003f25270 */
[----:B------:R-:W-:Y:S02]  /*1eb0*/  USEL UR6, URZ, 0x1, UP0 ;  /* 0x000000013f067887 */ /* 0x000fe40008000000 */
[----:B------:R-:W-:Y:S01]  /*1ec0*/  USEL UR5, UR5, URZ, UP0 ;  /* 0x0000003f05057287 */ /* 0x000fe20008000000 */
[----:B------:R-:W-:-:S03]  /*1ed0*/  SEL R3, R3, RZ, P1 ;  /* 0x000000ff03037207 */ /* 0x000fc60000800000 */
[----:B------:R-:W-:Y:S01]  /*1ee0*/  LOP3.LUT R7, R7, UR6, RZ, 0x3c, !PT ;  /* 0x0000000607077c12 */ /* 0x000fe2000f8e3cff */
[----:B------:R-:W-:Y:S07]  /*1ef0*/  @P2 BRA `(.L_x_29) ;  /* 0xfffffff800f82947 */ /* 0x000fee000383ffff */
.L_x_22:
[----:B01----:R-:W0:Y:S02]  /*1f00*/  LDC R0, c[0x0][0x28c] ;  /* 0x0000a300ff007b82 */ /* 0x003e240000000800 */
[----:B0-----:R-:W-:-:S13]  /*1f10*/  ISETP.GE.AND P1, PT, R0, 0x1, PT ;  /* 0x000000010000780c */ /* 0x001fda0003f26270 */
[----:B------:R-:W-:Y:S05]  /*1f20*/  @!P1 BRA `(.L_x_30) ;  /* 0x0000000000509947 */ /* 0x000fea0003800000 */
[----:B------:R-:W-:Y:S05]  /*1f30*/  @!P0 BRA `(.L_x_31) ;  /* 0x0000000000048947 */ /* 0x000fea0003800000 */
[----:B------:R-:W-:Y:S01]  /*1f40*/  BPT.TRAP 0x1 ;  /* 0x000000040000795c */ /* 0x000fe20000300000 */
.L_x_31:
[----:B------:R-:W-:Y:S01]  /*1f50*/  ISETP.NE.AND P0, PT, R22, RZ, PT ;  /* 0x000000ff1600720c */ /* 0x000fe20003f05270 */
[----:B------:R-:W-:Y:S01]  /*1f60*/  BSSY B0, `(.L_x_32) ;  /* 0x000000e000007945 */ /* 0x000fe20003800000 */
[----:B------:R-:W-:-:S11]  /*1f70*/  ISETP.GT.U32.AND P1, PT, R18, 0x1, PT ;  /* 0x000000011200780c */ /* 0x000fd60003f24070 */
[----:B------:R-:W-:Y:S05]  /*1f80*/  @!P0 BRA `(.L_x_33) ;  /* 0x00000000002c8947 */ /* 0x000fea0003800000 */
[----:B------:R-:W-:-:S04]  /*1f90*/  UIADD3 UR6, UR44, UR41, URZ ;  /* 0x000000292c067290 */ /* 0x000fc8000fffe03f */
[----:B------:R-:W-:-:S04]  /*1fa0*/  UIMAD.WIDE.U32 UR4, UR6, 0x24924925, URZ ;  /* 0x24924925060478a5 */ /* 0x000fc8000f8e003f */
[----:B------:R-:W-:-:S04]  /*1fb0*/  UIADD3 UR4, UR6, -UR5, URZ ;  /* 0x8000000506047290 */ /* 0x000fc8000fffe03f */
[----:B------:R-:W-:-:S04]  /*1fc0*/  ULEA.HI UR4, UR4, UR5, URZ, 0x1f ;  /* 0x0000000504047291 */ /* 0x000fc8000f8ff83f */
[----:B------:R-:W-:-:S04]  /*1fd0*/  USHF.R.U32.HI UR4, URZ, 0x2, UR4 ;  /* 0x000000023f047899 */ /* 0x000fc80008011604 */
[----:B------:R-:W-:-:S06]  /*1fe0*/  UIMAD UR4, UR4, -0x7, UR6 ;  /* 0xfffffff9040478a4 */ /* 0x000fcc000f8e0206 */
[----:B------:R-:W-:-:S04]  /*1ff0*/  IMAD.U32 R3, RZ, RZ, UR4 ;  /* 0x00000004ff037e24 */ /* 0x000fc8000f8e00ff */
[----:B------:R-:W-:-:S04]  /*2000*/  IMAD R0, R3, 0x8, R6 ;  /* 0x0000000803007824 */ /* 0x000fc800078e0206 */
[----:B------:R-:W-:-:S05]  /*2010*/  VIADD R0, R0, 0x38 ;  /* 0x0000003800007836 */ /* 0x000fca0000000000 */
[----:B------:R-:W-:-:S04]  /*2020*/  PRMT R0, R19, 0x654, R0 ;  /* 0x0000065413007816 */ /* 0x000fc80000000000 */
[----:B------:R0:W-:Y:S03]  /*2030*/  SYNCS.ARRIVE.TRANS64.RED.A1T0 RZ, [R0+URZ], RZ ;  /* 0x000000ff00ff79a7 */ /* 0x0001e6000810043f */
.L_x_33:
[----:B------:R-:W-:Y:S05]  /*2040*/  BSYNC B0 ;  /* 0x0000000000007941 */ /* 0x000fea0003800000 */
.L_x_32:
[----:B------:R-:W-:Y:S05]  /*2050*/  @P1 BRA `(.L_x_30) ;  /* 0x0000000000041947 */ /* 0x000fea0003800000 */
[----:B------:R-:W-:Y:S01]  /*2060*/  BPT.TRAP 0x1 ;  /* 0x000000040000795c */ /* 0x000fe20000300000 */
.L_x_30:
[----:B------:R-:W-:Y:S01]  /*2070*/  UISETP.GE.U32.AND UP1, UPT, UR43, 0x7, UPT ;  /* 0x000000072b00788c */ /* 0x000fe2000bf26070 */
[----:B------:R-:W-:Y:S01]  /*2080*/  IMAD.SHL.U32 R100, R100, 0x80, RZ ;  /* 0x0000008064647824 */ /* 0x000fe200078e00ff */
[----:B------:R-:W-:Y:S01]  /*2090*/  UIADD3 UR41, UR43, UR41, URZ ;  /* 0x000000292b297290 */ /* 0x000fe2000fffe03f */
[----:B------:R-:W-:Y:S01]  /*20a0*/  SHF.R.S32.HI R11, RZ, 0x1f, R101 ;  /* 0x0000001fff0b7819 */ /* 0x000fe20000011465 */
[----:B------:R-:W-:Y:S01]  /*20b0*/  ULDC UR10, c[0x0][0x288] ;  /* 0x0000a200000a7ab9 */ /* 0x000fe20000000800 */
[----:B------:R-:W-:Y:S01]  /*20c0*/  IMAD.SHL.U32 R6, R103, 0x80, RZ ;  /* 0x0000008067067824 */ /* 0x000fe200078e00ff */
[C---:B------:R-:W-:Y:S01]  /*20d0*/  LOP3.LUT R8, R100.reuse, 0x6, R95, 0xf8, !PT ;  /* 0x0000000664087812 */ /* 0x040fe200078ef85f */
[----:B------:R-:W-:Y:S01]  /*20e0*/  UISETP.GT.U32.AND UP0, UPT, UR41, 0x6, UPT ;  /* 0x000000062900788c */ /* 0x000fe2000bf04070 */
[----:B------:R-:W-:Y:S01]  /*20f0*/  ISETP.GE.AND P0, PT, R100, UR10, PT ;  /* 0x0000000a64007c0c */ /* 0x000fe2000bf06270 */
[----:B------:R-:W-:Y:S01]  /*2100*/  ULDC.64 UR6, c[0x0][0x5d0] ;  /* 0x0001740000067ab9 */ /* 0x000fe20000000a00 */
[----:B------:R-:W-:Y:S01]  /*2110*/  ULDC UR11, c[0x0][0x284] ;  /* 0x0000a100000b7ab9 */ /* 0x000fe20000000800 */
[----:B------:R-:W-:Y:S01]  /*2120*/  @UP1 UIMAD.WIDE.U32 UR4, UR41, 0x24924925, URZ ;  /* 0x24924925290418a5 */ /* 0x000fe2000f8e003f */
[----:B------:R-:W-:Y:S01]  /*2130*/  SHF.R.S32.HI R9, RZ, 0x1f, R8 ;  /* 0x0000001fff097819 */ /* 0x000fe20000011408 */
[----:B0-----:R-:W-:Y:S01]  /*2140*/  IMAD R0, R11, UR6, RZ ;  /* 0x000000060b007c24 */ /* 0x001fe2000f8e02ff */
[----:B------:R-:W-:Y:S01]  /*2150*/  UISETP.LT.U32.AND UP0, UPT, UR43, 0x7, UP0 ;  /* 0x000000072b00788c */ /* 0x000fe20008701070 */
[----:B------:R-:W-:Y:S01]  /*2160*/  ISETP.GE.OR P0, PT, R6, UR11, P0 ;  /* 0x0000000b06007c0c */ /* 0x000fe20008706670 */
[----:B------:R-:W-:Y:S01]  /*2170*/  @UP1 UIADD3 UR4, UR41, -UR5, URZ ;  /* 0x8000000529041290 */ /* 0x000fe2000fffe03f */
[C---:B------:R-:W-:Y:S01]  /*2180*/  IMAD R3, R101.reuse, UR7, R0 ;  /* 0x0000000765037c24 */ /* 0x040fe2000f8e0200 */
[----:B------:R-:W-:Y:S01]  /*2190*/  ULDC.64 UR8, c[0x0][0x5c8] ;  /* 0x0001720000087ab9 */ /* 0x000fe20000000a00 */
[----:B------:R-:W-:Y:S01]  /*21a0*/  IMAD.WIDE.U32 R4, R101, UR6, R8 ;  /* 0x0000000665047c25 */ /* 0x000fe2000f8e0008 */
[----:B------:R-:W-:-:S02]  /*21b0*/  USEL UR6, URZ, 0x1, !UP0 ;  /* 0x000000013f067887 */ /* 0x000fc4000c000000 */
[----:B------:R-:W-:Y:S01]  /*21c0*/  @UP1 ULEA.HI UR4, UR4, UR5, URZ, 0x1f ;  /* 0x0000000504041291 */ /* 0x000fe2000f8ff83f */
[----:B------:R-:W-:Y:S01]  /*21d0*/  IMAD.WIDE R104, R103, 0x80, R88 ;  /* 0x0000008067687825 */ /* 0x000fe200078e0258 */
[----:B------:R-:W-:Y:S02]  /*21e0*/  ULOP3.LUT UR40, UR40, UR6, URZ, 0x3c, !UPT ;  /* 0x0000000628287292 */ /* 0x000fe4000f8e3c3f */
[----:B------:R-:W-:Y:S01]  /*21f0*/  @UP1 USHF.R.U32.HI UR4, URZ, 0x2, UR4 ;  /* 0x000000023f041899 */ /* 0x000fe20008011604 */
[----:B------:R-:W-:Y:S02]  /*2200*/  IMAD.IADD R5, R5, 0x1, R3 ;  /* 0x0000000105057824 */ /* 0x000fe400078e0203 */
[----:B------:R-:W-:Y:S01]  /*2210*/  IMAD R3, R105, UR8, RZ ;  /* 0x0000000869037c24 */ /* 0x000fe2000f8e02ff */
[----:B------:R-:W-:Y:S01]  /*2220*/  @UP1 ULOP3.LUT UR40, UR40, 0x1, UR4, 0x78, !UPT ;  /* 0x0000000128281892 */ /* 0x000fe2000f8e7804 */
[----:B------:R-:W-:-:S04]  /*2230*/  IMAD.WIDE.U32 R106, R104, UR8, R4 ;  /* 0x00000008686a7c25 */ /* 0x000fc8000f8e0004 */
[----:B------:R-:W-:Y:S02]  /*2240*/  IMAD R7, R104, UR9, R3 ;  /* 0x0000000968077c24 */ /* 0x000fe4000f8e0203 */
[----:B------:R-:W-:Y:S01]  /*2250*/  IMAD.MOV.U32 R0, RZ, RZ, -0x1 ;  /* 0xffffffffff007424 */ /* 0x000fe200078e00ff */
[----:B------:R-:W-:Y:S06]  /*2260*/  @P0 BRA `(.L_x_34) ;  /* 0x0000004000100947 */ /* 0x000fec0003800000 */
[----:B-----5:R-:W-:Y:S01]  /*2270*/  FSETP.NEU.AND P1, PT, R90, RZ, PT ;  /* 0x000000ff5a00720b */ /* 0x020fe20003f2d000 */
[----:B------:R-:W-:Y:S01]  /*2280*/  IMAD.IADD R4, R94, 0x1, -R100 ;  /* 0x000000015e047824 */ /* 0x000fe200078e0a64 */
[----:B------:R-:W-:Y:S01]  /*2290*/  BSSY B0, `(.L_x_34) ;  /* 0x0000401000007945 */ /* 0x000fe20003800000 */
[----:B------:R-:W-:Y:S02]  /*22a0*/  IMAD.IADD R3, R99, 0x1, -R6 ;  /* 0x0000000163037824 */ /* 0x000fe400078e0a06 */
[----:B------:R-:W-:Y:S01]  /*22b0*/  IMAD.IADD R117, R107, 0x1, R7 ;  /* 0x000000016b757824 */ /* 0x000fe200078e0207 */
[----:B------:R-:W-:-:S04]  /*22c0*/  ISETP.GT.AND P0, PT, R4, RZ, PT ;  /* 0x000000ff0400720c */ /* 0x000fc80003f04270 */
[----:B------:R-:W-:-:S03]  /*22d0*/  ISETP.GT.AND P2, PT, R3, RZ, P0 ;  /* 0x000000ff0300720c */ /* 0x000fc60000744270 */
[----:B------:R-:W-:Y:S10]  /*22e0*/  @!P1 BRA `(.L_x_35) ;  /* 0x0000002c001c9947 */ /* 0x000ff40003800000 */
[----:B------:R-:W0:Y:S01]  /*22f0*/  LDC.64 R110, c[0x0][0x5b8] ;  /* 0x00016e00ff6e7b82 */ /* 0x000e220000000a00 */
[----:B------:R-:W-:-:S07]  /*2300*/  ULDC.64 UR4, c[0x0][0x5c0] ;  /* 0x0001700000047ab9 */ /* 0x000fce0000000a00 */
[----:B------:R-:W1:Y:S08]  /*2310*/  LDC.64 R112, c[0x0][0x5b0] ;  /* 0x00016c00ff707b82 */ /* 0x000e700000000a00 */
[----:B------:R-:W2:Y:S01]  /*2320*/  LDC.64 R114, c[0x0][0x5a8] ;  /* 0x00016a00ff727b82 */ /* 0x000ea20000000a00 */
[-C--:B0-----:R-:W-:Y:S02]  /*2330*/  IMAD R6, R11, R110.reuse, RZ ;  /* 0x0000006e0b067224 */ /* 0x081fe400078e02ff */
[----:B------:R-:W-:-:S04]  /*2340*/  IMAD.WIDE.U32 R108, R101, R110, R8 ;  /* 0x0000006e656c7225 */ /* 0x000fc800078e0008 */
[----:B------:R-:W-:Y:S02]  /*2350*/  IMAD R103, R101, R111, R6 ;  /* 0x0000006f65677224 */ /* 0x000fe400078e0206 */
[-C--:B-1----:R-:W-:Y:S02]  /*2360*/  IMAD R5, R105, R112.reuse, RZ ;  /* 0x0000007069057224 */ /* 0x082fe400078e02ff */
[----:B------:R-:W-:Y:S02]  /*2370*/  IMAD.IADD R13, R109, 0x1, R103 ;  /* 0x000000016d0d7824 */ /* 0x000fe400078e0267 */
[----:B------:R-:W-:Y:S02]  /*2380*/  IMAD.MOV.U32 R12, RZ, RZ, R108 ;  /* 0x000000ffff0c7224 */ /* 0x000fe400078e006c */
[C---:B------:R-:W-:Y:S02]  /*2390*/  IMAD R105, R104.reuse, R113, R5 ;  /* 0x0000007168697224 */ /* 0x040fe400078e0205 */
[----:B------:R-:W-:-:S04]  /*23a0*/  IMAD.WIDE.U32 R6, R104, R112, R12 ;  /* 0x0000007068067225 */ /* 0x000fc800078e000c */
[----:B------:R-:W-:Y:S01]  /*23b0*/  IMAD.IADD R5, R7, 0x1, R105 ;  /* 0x0000000107057824 */ /* 0x000fe200078e0269 */
[----:B--2---:R-:W-:-:S04]  /*23c0*/  LEA R14, P1, R6, R114, 0x2 ;  /* 0x00000072060e7211 */ /* 0x004fc800078210ff */
[----:B------:R-:W-:-:S05]  /*23d0*/  LEA.HI.X R15, R6, R115, R5, 0x2, P1 ;  /* 0x00000073060f7211 */ /* 0x000fca00008f1405 */
[----:B------:R0:W2:Y:S01]  /*23e0*/  @P2 LDG.E.LTC128B R5, desc[UR38][R14.64] ;  /* 0x000000260e052981 */ /* 0x0000a2000c1e1920 */
[----:B------:R-:W-:Y:S01]  /*23f0*/  LEA R10, P3, R106, UR4, 0x2 ;  /* 0x000000046a0a7c11 */ /* 0x000fe2000f8610ff */
[----:B------:R-:W-:Y:S01]  /*2400*/  IMAD.WIDE.U32 R6, R104, R112, R8 ;  /* 0x0000007068067225 */ /* 0x000fe200078e0008 */
[----:B------:R-:W-:Y:S01]  /*2410*/  ISETP.GT.AND P1, PT, R4, 0x1, PT ;  /* 0x000000010400780c */ /* 0x000fe20003f24270 */
[----:B------:R-:W-:Y:S02]  /*2420*/  BSSY B1, `(.L_x_36) ;  /* 0x0000012000017945 */ /* 0x000fe40003800000 */
[----:B------:R-:W-:Y:S02]  /*2430*/  IMAD.IADD R7, R105, 0x1, R7 ;  /* 0x0000000169077824 */ /* 0x000fe400078e0207 */
[----:B------:R-:W-:Y:S01]  /*2440*/  IMAD.WIDE.U32 R20, R101, R110, R6 ;  /* 0x0000006e65147225 */ /* 0x000fe200078e0006 */
[----:B0-----:R-:W-:-:S03]  /*2450*/  SHF.L.U64.HI R15, R112, 0x3, R113 ;  /* 0x00000003700f7819 */ /* 0x001fc60000010271 */
[----:B------:R-:W-:Y:S01]  /*2460*/  IMAD.IADD R7, R103, 0x1, R21 ;  /* 0x0000000167077824 */ /* 0x000fe200078e0215 */
[----:B------:R-:W-:Y:S01]  /*2470*/  LEA R6, P4, R20, R114, 0x2 ;  /* 0x0000007214067211 */ /* 0x000fe200078810ff */
[----:B------:R-:W-:-:S03]  /*2480*/  IMAD.SHL.U32 R14, R112, 0x8, RZ ;  /* 0x00000008700e7824 */ /* 0x000fc600078e00ff */
[----:B------:R-:W-:Y:S01]  /*2490*/  LEA.HI.X R7, R20, R115, R7, 0x2, P4 ;  /* 0x0000007314077211 */ /* 0x000fe200020f1407 */
[----:B------:R-:W-:Y:S01]  /*24a0*/  IMAD.WIDE.U32 R20, R104, R112, R14 ;  /* 0x0000007068147225 */ /* 0x000fe200078e000e */
[----:B--2---:R-:W-:-:S05]  /*24b0*/  LOP3.LUT R11, R5, 0xffffe000, RZ, 0xc0, !PT ;  /* 0xffffe000050b7812 */ /* 0x004fca00078ec0ff */
[----:B------:R-:W-:-:S04]  /*24c0*/  FMUL R11, R11, R90 ;  /* 0x0000005a0b0b7220 */ /* 0x000fc80000400000 */
[----:B------:R-:W-:Y:S01]  /*24d0*/  FFMA R107, R24, R23, R11 ;  /* 0x00000017186b7223 */ /* 0x000fe2000000000b */
[----:B------:R-:W-:Y:S02]  /*24e0*/  LEA.HI.X R11, R106, UR5, R117, 0x2, P3 ;  /* 0x000000056a0b7c11 */ /* 0x000fe400098f1475 */
[----:B------:R-:W-:Y:S02]  /*24f0*/  ISETP.GT.AND P3, PT, R3, RZ, P1 ;  /* 0x000000ff0300720c */ /* 0x000fe40000f64270 */
[----:B------:R-:W-:-:S05]  /*2500*/  F2FP.TF32.F32.PACK_B R107, R107 ;  /* 0x0000006bff6b723e */ /* 0x000fca00024050ff */
[----:B------:R0:W-:Y:S06]  /*2510*/  @P2 STG.E desc[UR38][R10.64], R107 ;  /* 0x0000006b0a002986 */ /* 0x0001ec000c101926 */
[----:B------:R-:W-:Y:S05]  /*2520*/  @!P3 BRA `(.L_x_37) ;  /* 0x000000000004b947 */ /* 0x000fea0003800000 */
[----:B------:R1:W5:Y:S02]  /*2530*/  LDG.E.LTC128B R5, desc[UR38][R6.64+0x4] ;  /* 0x0000042606057981 */ /* 0x000364000c1e1920 */
.L_x_37:
[----:B------:R-:W-:Y:S05]  /*2540*/  BSYNC B1 ;  /* 0x0000000000017941 */ /* 0x000fea0003800000 */
.L_x_36:
[----:B-----5:R-:W-:Y:S01]  /*2550*/  LOP3.LUT R15, R5, 0xffffe000, RZ, 0xc0, !PT ;  /* 0xffffe000050f7812 */ /* 0x020fe200078ec0ff */
[----:B------:R-:W-:Y:S01]  /*2560*/  IMAD.IADD R105, R105, 0x1, R21 ;  /* 0x0000000169697824 */ /* 0x000fe200078e0215 */
[----:B------:R-:W-:Y:S01]  /*2570*/  IADD3 R108, P2, R108, R20, RZ ;  /* 0x000000146c6c7210 */ /* 0x000fe20007f5e0ff */
[----:B------:R-:W-:Y:S01]  /*2580*/  IMAD.MOV.U32 R24, RZ, RZ, R5 ;  /* 0x000000ffff187224 */ /* 0x000fe200078e0005 */
[----:B------:R-:W-:Y:S01]  /*2590*/  ISETP.GT.AND P0, PT, R3, 0x8, P0 ;  /* 0x000000080300780c */ /* 0x000fe20000704270 */
[----:B------:R-:W-:Y:S02]  /*25a0*/  FMUL R12, R15, R90 ;  /* 0x0000005a0f0c7220 */ /* 0x000fe40000400000 */
[----:B------:R-:W-:Y:S01]  /*25b0*/  IMAD.X R13, R105, 0x1, R13, P2 ;  /* 0x00000001690d7824 */ /* 0x000fe200010e060d */
[----:B------:R-:W-:Y:S01]  /*25c0*/  LEA R14, P2, R108, R114, 0x2 ;  /* 0x000000726c0e7211 */ /* 0x000fe200078410ff */
[----:B------:R-:W-:-:S03]  /*25d0*/  FFMA R25, R25, R23, R12 ;  /* 0x0000001719197223 */ /* 0x000fc6000000000c */
[----:B------:R-:W-:Y:S02]  /*25e0*/  LEA.HI.X R15, R108, R115, R13, 0x2, P2 ;  /* 0x000000736c0f7211 */ /* 0x000fe400010f140d */
[----:B------:R-:W-:-:S05]  /*25f0*/  F2FP.TF32.F32.PACK_B R25, R25 ;  /* 0x00000019ff19723e */ /* 0x000fca00024050ff */
[----:B------:R2:W-:Y:S04]  /*2600*/  @P3 STG.E desc[UR38][R10.64+0x4], R25 ;  /* 0x000004190a003986 */ /* 0x0005e8000c101926 */
[----:B------:R-:W3:Y:S01]  /*2610*/  @P0 LDG.E.LTC128B R24, desc[UR38][R14.64] ;  /* 0x000000260e180981 */ /* 0x000ee2000c1e1920 */
[----:B------:R-:W-:Y:S01]  /*2620*/  IADD3 R20, P2, R8, R20, RZ ;  /* 0x0000001408147210 */ /* 0x000fe20007f5e0ff */
[----:B------:R-:W-:Y:S01]  /*2630*/  BSSY B1, `(.L_x_38) ;  /* 0x0000011000017945 */ /* 0x000fe20003800000 */
[----:B------:R-:W-:-:S03]  /*2640*/  ISETP.GT.AND P1, PT, R3, 0x8, P1 ;  /* 0x000000080300780c */ /* 0x000fc60000f24270 */
[----:B------:R-:W-:Y:S01]  /*2650*/  IMAD.X R21, R9, 0x1, R105, P2 ;  /* 0x0000000109157824 */ /* 0x000fe200010e0669 */
[C---:B------:R-:W-:Y:S02]  /*2660*/  SHF.L.U64.HI R9, R91.reuse, 0x2, R92 ;  /* 0x000000025b097819 */ /* 0x040fe4000001025c */
[----:B------:R-:W-:Y:S01]  /*2670*/  LEA R12, P2, R91, R10, 0x2 ;  /* 0x0000000a5b0c7211 */ /* 0x000fe200078410ff */
[----:B------:R-:W-:-:S04]  /*2680*/  IMAD.WIDE.U32 R20, R101, R110, R20 ;  /* 0x0000006e65147225 */ /* 0x000fc800078e0014 */
[----:B------:R-:W-:Y:S01]  /*2690*/  IMAD.X R13, R9, 0x1, R11, P2 ;  /* 0x00000001090d7824 */ /* 0x000fe200010e060b */
[----:B------:R-:W-:Y:S02]  /*26a0*/  LEA R8, P3, R20, R114, 0x2 ;  /* 0x0000007214087211 */ /* 0x000fe400078610ff */
[----:B---3--:R-:W-:-:S05]  /*26b0*/  LOP3.LUT R5, R24, 0xffffe000, RZ, 0xc0, !PT ;  /* 0xffffe00018057812 */ /* 0x008fca00078ec0ff */
[----:B------:R-:W-:-:S04]  /*26c0*/  FMUL R5, R5, R90 ;  /* 0x0000005a05057220 */ /* 0x000fc80000400000 */
[----:B------:R-:W-:Y:S01]  /*26d0*/  FFMA R101, R26, R23, R5 ;  /* 0x000000171a657223 */ /* 0x000fe20000000005 */
[----:B------:R-:W-:-:S04]  /*26e0*/  IMAD.IADD R5, R103, 0x1, R21 ;  /* 0x0000000167057824 */ /* 0x000fc800078e0215 */
[----:B------:R-:W-:Y:S02]  /*26f0*/  F2FP.TF32.F32.PACK_B R101, R101 ;  /* 0x00000065ff65723e */ /* 0x000fe400024050ff */
[----:B------:R-:W-:-:S03]  /*2700*/  LEA.HI.X R9, R20, R115, R5, 0x2, P3 ;  /* 0x0000007314097211 */ /* 0x000fc600018f1405 */
[----:B------:R2:W-:Y:S01]  /*2710*/  @P0 STG.E desc[UR38][R12.64], R101 ;  /* 0x000000650c000986 */ /* 0x0005e2000c101926 */
[----:B------:R-:W-:Y:S05]  /*2720*/  @!P1 BRA `(.L_x_39) ;  /* 0x0000000000049947 */ /* 0x000fea0003800000 */
[----:B------:R3:W5:Y:S02]  /*2730*/  LDG.E.LTC128B R24, desc[UR38][R8.64+0x4] ;  /* 0x0000042608187981 */ /* 0x000764000c1e1920 */
.L_x_39:
[----:B------:R-:W-:Y:S05]  /*2740*/  BSYNC B1 ;  /* 0x0000000000017941 */ /* 0x000fea0003800000 */
.L_x_38:
[----:B-----5:R-:W-:Y:S01]  /*2750*/  LOP3.LUT R5, R24, 0xffffe000, RZ, 0xc0, !PT ;  /* 0xffffe00018057812 */ /* 0x020fe200078ec0ff */
[----:B------:R-:W-:Y:S01]  /*2760*/  BSSY B1, `(.L_x_40) ;  /* 0x0000009000017945 */ /* 0x000fe20003800000 */
[----:B------:R-:W-:-:S03]  /*2770*/  ISETP.GT.AND P0, PT, R4, 0x8, PT ;  /* 0x000000080400780c */ /* 0x000fc60003f04270 */
[----:B------:R-:W-:Y:S01]  /*2780*/  FMUL R14, R5, R90 ;  /* 0x0000005a050e7220 */ /* 0x000fe20000400000 */
[----:B------:R-:W-:-:S03]  /*2790*/  ISETP.GT.AND P2, PT, R3, RZ, P0 ;  /* 0x000000ff0300720c */ /* 0x000fc60000744270 */
[----:B------:R-:W-:-:S05]  /*27a0*/  FFMA R27, R27, R23, R14 ;  /* 0x000000171b1b7223 */ /* 0x000fca000000000e */
[----:B------:R-:W-:-:S05]  /*27b0*/  F2FP.TF32.F32.PACK_B R27, R27 ;  /* 0x0000001bff1b723e */ /* 0x000fca00024050ff */
[----:B------:R4:W-:Y:S01]  /*27c0*/  @P1 STG.E desc[UR38][R12.64+0x4], R27 ;  /* 0x0000041b0c001986 */ /* 0x0009e2000c101926 */
[----:B------:R-:W-:Y:S05]  /*27d0*/  @!P2 BRA `(.L_x_41) ;  /* 0x000000000004a947 */ /* 0x000fea0003800000 */
[----:B------:R0:W5:Y:S02]  /*27e0*/  LDG.E.LTC128B R24, desc[UR38][R6.64+0x20] ;  /* 0x0000202606187981 */ /* 0x000164000c1e1920 */
.L_x_41:
[----:B------:R-:W-:Y:S05]  /*27f0*/  BSYNC B1 ;  /* 0x0000000000017941 */ /* 0x000fea0003800000 */
.L_x_40:
        /* <DEDUP_REMOVED lines=10> */
.L_x_43:
[----:B------:R-:W-:Y:S05]  /*28a0*/  BSYNC B1 ;  /* 0x0000000000017941 */ /* 0x000fea0003800000 */
.L_x_42:
[----:B0----5:R-:W-:Y:S01]  /*28b0*/  LOP3.LUT R5, R24, 0xffffe000, RZ, 0xc0, !PT ;  /* 0xffffe00018057812 */ /* 0x021fe200078ec0ff */
[----:B------:R-:W-:Y:S01]  /*28c0*/  BSSY B1, `(.L_x_44) ;  /* 0x0000008000017945 */ /* 0x000fe20003800000 */
[----:B------:R-:W-:-:S03]  /*28d0*/  ISETP.GT.AND P0, PT, R3, 0x8, P0 ;  /* 0x000000080300780c */ /* 0x000fc60000704270 */
[----:B------:R-:W-:-:S04]  /*28e0*/  FMUL R14, R5, R90 ;  /* 0x0000005a050e7220 */ /* 0x000fc80000400000 */
[----:B------:R-:W-:-:S05]  /*28f0*/  FFMA R29, R29, R23, R14 ;  /* 0x000000171d1d7223 */ /* 0x000fca000000000e */
[----:B------:R-:W-:-:S05]  /*2900*/  F2FP.TF32.F32.PACK_B R29, R29 ;  /* 0x0000001dff1d723e */ /* 0x000fca00024050ff */
[----:B------:R0:W-:Y:S01]  /*2910*/  @P3 STG.E desc[UR38][R10.64+0x24], R29 ;  /* 0x0000241d0a003986 */ /* 0x0001e2000c101926 */
[----:B------:R-:W-:Y:S05]  /*2920*/  @!P0 BRA `(.L_x_45) ;  /* 0x0000000000048947 */ /* 0x000fea0003800000 */
[----:B------:R0:W5:Y:S02]  /*2930*/  LDG.E.LTC128B R24, desc[UR38][R8.64+0x20] ;  /* 0x0000202608187981 */ /* 0x000164000c1e1920 */
.L_x_45:
[----:B------:R-:W-:Y:S05]  /*2940*/  BSYNC B1 ;  /* 0x0000000000017941 */ /* 0x000fea0003800000 */
.L_x_44:
[----:B-----5:R-:W-:Y:S01]  /*2950*/  LOP3.LUT R5, R24, 0xffffe000, RZ, 0xc0, !PT ;  /* 0xffffe00018057812 */ /* 0x020fe200078ec0ff */
        /* <DEDUP_REMOVED lines=8> */
.L_x_47:
[----:B------:R-:W-:Y:S05]  /*29e0*/  BSYNC B1 ;  /* 0x0000000000017941 */ /* 0x000fea0003800000 */
.L_x_46:
[----:B0----5:R-:W-:Y:S01]  /*29f0*/  LOP3.LUT R5, R24, 0xffffe000, RZ, 0xc0, !PT ;  /* 0xffffe00018057812 */ /* 0x021fe200078ec0ff */
        /* <DEDUP_REMOVED lines=9> */
.L_x_49:
[----:B------:R-:W-:Y:S05]  /*2a90*/  BSYNC B1 ;  /* 0x0000000000017941 */ /* 0x000fea0003800000 */
.L_x_48:
        /* <DEDUP_REMOVED lines=10> */
.L_x_51:
[----:B------:R-:W-:Y:S05]  /*2b40*/  BSYNC B1 ;  /* 0x0000000000017941 */ /* 0x000fea0003800000 */
.L_x_50:
        /* <DEDUP_REMOVED lines=9> */
.L_x_53:
[----:B------:R-:W-:Y:S05]  /*2be0*/  BSYNC B1 ;  /* 0x0000000000017941 */ /* 0x000fea0003800000 */
.L_x_52:
        /* <DEDUP_REMOVED lines=9> */
.L_x_55:
[----:B------:R-:W-:Y:S05]  /*2c80*/  BSYNC B1 ;  /* 0x0000000000017941 */ /* 0x000fea0003800000 */
.L_x_54:
        /* <DEDUP_REMOVED lines=10> */
.L_x_57:
[----:B------:R-:W-:Y:S05]  /*2d30*/  BSYNC B1 ;  /* 0x0000000000017941 */ /* 0x000fea0003800000 */
.L_x_56:
        /* <DEDUP_REMOVED lines=10> */
.L_x_59:
[----:B------:R-:W-:Y:S05]  /*2de0*/  BSYNC B1 ;  /* 0x0000000000017941 */ /* 0x000fea0003800000 */
.L_x_58:
        /* <DEDUP_REMOVED lines=9> */
.L_x_61:
[----:B------:R-:W-:Y:S05]  /*2e80*/  BSYNC B1 ;  /* 0x0000000000017941 */ /* 0x000fea0003800000 */
.L_x_60:
        /* <DEDUP_REMOVED lines=9> */
.L_x_63:
[----:B------:R-:W-:Y:S05]  /*2f20*/  BSYNC B1 ;  /* 0x0000000000017941 */ /* 0x000fea0003800000 */
.L_x_62:
        /* <DEDUP_REMOVED lines=10> */
.L_x_65:
[----:B------:R-:W-:Y:S05]  /*2fd0*/  BSYNC B1 ;  /* 0x0000000000017941 */ /* 0x000fea0003800000 */
.L_x_64:
        /* <DEDUP_REMOVED lines=10> */
.L_x_67:
[----:B------:R-:W-:Y:S05]  /*3080*/  BSYNC B1 ;  /* 0x0000000000017941 */ /* 0x000fea0003800000 */
.L_x_66:
        /* <DEDUP_REMOVED lines=9> */
.L_x_69:
[----:B------:R-:W-:Y:S05]  /*3120*/  BSYNC B1 ;  /* 0x0000000000017941 */ /* 0x000fea0003800000 */
.L_x_68:
        /* <DEDUP_REMOVED lines=9> */
.L_x_71:
[----:B------:R-:W-:Y:S05]  /*31c0*/  BSYNC B1 ;  /* 0x0000000000017941 */ /* 0x000fea0003800000 */
.L_x_70:
        /* <DEDUP_REMOVED lines=10> */
.L_x_73:
[----:B------:R-:W-:Y:S05]  /*3270*/  BSYNC B1 ;  /* 0x0000000000017941 */ /* 0x000fea0003800000 */
.L_x_72:
        /* <DEDUP_REMOVED lines=10> */
.L_x_75:
[----:B------:R-:W-:Y:S05]  /*3320*/  BSYNC B1 ;  /* 0x0000000000017941 */ /* 0x000fea0003800000 */
.L_x_74:
        /* <DEDUP_REMOVED lines=9> */
.L_x_77:
[----:B------:R-:W-:Y:S05]  /*33c0*/  BSYNC B1 ;  /* 0x0000000000017941 */ /* 0x000fea0003800000 */
.L_x_76:
        /* <DEDUP_REMOVED lines=9> */
.L_x_79:
[----:B------:R-:W-:Y:S05]  /*3460*/  BSYNC B1 ;  /* 0x0000000000017941 */ /* 0x000fea0003800000 */
.L_x_78:
        /* <DEDUP_REMOVED lines=10> */
.L_x_81:
[----:B------:R-:W-:Y:S05]  /*3510*/  BSYNC B1 ;  /* 0x0000000000017941 */ /* 0x000fea0003800000 */
.L_x_80:
        /* <DEDUP_REMOVED lines=10> */
.L_x_83:
[----:B------:R-:W-:Y:S05]  /*35c0*/  BSYNC B1 ;  /* 0x0000000000017941 */ /* 0x000fea0003800000 */
.L_x_82:
        /* <DEDUP_REMOVED lines=9> */
.L_x_85:
[----:B------:R-:W-:Y:S05]  /*3660*/  BSYNC B1 ;  /* 0x0000000000017941 */ /* 0x000fea0003800000 */
.L_x_84:
        /* <DEDUP_REMOVED lines=9> */
.L_x_87:
[----:B------:R-:W-:Y:S05]  /*3700*/  BSYNC B1 ;  /* 0x0000000000017941 */ /* 0x000fea0003800000 */
.L_x_86:
        /* <DEDUP_REMOVED lines=10> */
.L_x_89:
[----:B------:R-:W-:Y:S05]  /*37b0*/  BSYNC B1 ;  /* 0x0000000000017941 */ /* 0x000fea0003800000 */
.L_x_88:
        /* <DEDUP_REMOVED lines=10> */
.L_x_91:
[----:B------:R-:W-:Y:S05]  /*3860*/  BSYNC B1 ;  /* 0x0000000000017941 */ /* 0x000fea0003800000 */
.L_x_90:
        /* <DEDUP_REMOVED lines=9> */
.L_x_93:
[----:B------:R-:W-:Y:S05]  /*3900*/  BSYNC B1 ;  /* 0x0000000000017941 */ /* 0x000fea0003800000 */
.L_x_92:
        /* <DEDUP_REMOVED lines=9> */
.L_x_95:
[----:B------:R-:W-:Y:S05]  /*39a0*/  BSYNC B1 ;  /* 0x0000000000017941 */ /* 0x000fea0003800000 */
.L_x_94:
        /* <DEDUP_REMOVED lines=10> */
.L_x_97:
[----:B------:R-:W-:Y:S05]  /*3a50*/  BSYNC B1 ;  /* 0x0000000000017941 */ /* 0x000fea0003800000 */
.L_x_96:
        /* <DEDUP_REMOVED lines=10> */
.L_x_99:
[----:B------:R-:W-:Y:S05]  /*3b00*/  BSYNC B1 ;  /* 0x0000000000017941 */ /* 0x000fea0003800000 */
.L_x_98:
        /* <DEDUP_REMOVED lines=9> */
.L_x_101:
[----:B------:R-:W-:Y:S05]  /*3ba0*/  BSYNC B1 ;  /* 0x0000000000017941 */ /* 0x000fea0003800000 */
.L_x_100:
        /* <DEDUP_REMOVED lines=9> */
.L_x_103:
[----:B------:R-:W-:Y:S05]  /*3c40*/  BSYNC B1 ;  /* 0x0000000000017941 */ /* 0x000fea0003800000 */
.L_x_102:
        /* <DEDUP_REMOVED lines=10> */
.L_x_105:
[----:B------:R-:W-:Y:S05]  /*3cf0*/  BSYNC B1 ;  /* 0x0000000000017941 */ /* 0x000fea0003800000 */
.L_x_104:
        /* <DEDUP_REMOVED lines=10> */
.L_x_107:
[----:B------:R-:W-:Y:S05]  /*3da0*/  BSYNC B1 ;  /* 0x0000000000017941 */ /* 0x000fea0003800000 */
.L_x_106:
        /* <DEDUP_REMOVED lines=9> */
.L_x_109:
[----:B------:R-:W-:Y:S05]  /*3e40*/  BSYNC B1 ;  /* 0x0000000000017941 */ /* 0x000fea0003800000 */
.L_x_108:
        /* <DEDUP_REMOVED lines=9> */
.L_x_111:
[----:B------:R-:W-:Y:S05]  /*3ee0*/  BSYNC B1 ;  /* 0x0000000000017941 */ /* 0x000fea0003800000 */
.L_x_110:
        /* <DEDUP_REMOVED lines=10> */
.L_x_113:
[----:B------:R-:W-:Y:S05]  /*3f90*/  BSYNC B1 ;  /* 0x0000000000017941 */ /* 0x000fea0003800000 */
.L_x_112:
        /* <DEDUP_REMOVED lines=10> */
.L_x_115:
[----:B------:R-:W-:Y:S05]  /*4040*/  BSYNC B1 ;  /* 0x0000000000017941 */ /* 0x000fea0003800000 */
.L_x_114:
        /* <DEDUP_REMOVED lines=9> */
.L_x_117:
[----:B------:R-:W-:Y:S05]  /*40e0*/  BSYNC B1 ;  /* 0x0000000000017941 */ /* 0x000fea0003800000 */
.L_x_116:
        /* <DEDUP_REMOVED lines=9> */
.L_x_119:
[----:B------:R-:W-:Y:S05]  /*4180*/  BSYNC B1 ;  /* 0x0000000000017941 */ /* 0x000fea0003800000 */
.L_x_118:
        /* <DEDUP_REMOVED lines=10> */
.L_x_121:
[----:B------:R-:W-:Y:S05]  /*4230*/  BSYNC B1 ;  /* 0x0000000000017941 */ /* 0x000fea0003800000 */
.L_x_120:
        /* <DEDUP_REMOVED lines=10> */
.L_x_123:
[----:B------:R-:W-:Y:S05]  /*42e0*/  BSYNC B1 ;  /* 0x0000000000017941 */ /* 0x000fea0003800000 */
.L_x_122:
        /* <DEDUP_REMOVED lines=9> */
.L_x_125:
[----:B------:R-:W-:Y:S05]  /*4380*/  BSYNC B1 ;  /* 0x0000000000017941 */ /* 0x000fea0003800000 */
.L_x_124:
        /* <DEDUP_REMOVED lines=9> */
.L_x_127:
[----:B------:R-:W-:Y:S05]  /*4420*/  BSYNC B1 ;  /* 0x0000000000017941 */ /* 0x000fea0003800000 */
.L_x_126:
        /* <DEDUP_REMOVED lines=10> */
.L_x_129:
[----:B------:R-:W-:Y:S05]  /*44d0*/  BSYNC B1 ;  /* 0x0000000000017941 */ /* 0x000fea0003800000 */
.L_x_128:
        /* <DEDUP_REMOVED lines=10> */
.L_x_131:
[----:B------:R-:W-:Y:S05]  /*4580*/  BSYNC B1 ;  /* 0x0000000000017941 */ /* 0x000fea0003800000 */
.L_x_130:
        /* <DEDUP_REMOVED lines=9> */
.L_x_133:
[----:B------:R-:W-:Y:S05]  /*4620*/  BSYNC B1 ;  /* 0x0000000000017941 */ /* 0x000fea0003800000 */
.L_x_132:
        /* <DEDUP_REMOVED lines=9> */
.L_x_135:
[----:B------:R-:W-:Y:S05]  /*46c0*/  BSYNC B1 ;  /* 0x0000000000017941 */ /* 0x000fea0003800000 */
.L_x_134:
        /* <DEDUP_REMOVED lines=10> */
.L_x_137:
[----:B------:R-:W-:Y:S05]  /*4770*/  BSYNC B1 ;  /* 0x0000000000017941 */ /* 0x000fea0003800000 */
.L_x_136:
        /* <DEDUP_REMOVED lines=10> */
.L_x_139:
[----:B------:R-:W-:Y:S05]  /*4820*/  BSYNC B1 ;  /* 0x0000000000017941 */ /* 0x000fea0003800000 */
.L_x_138:
        /* <DEDUP_REMOVED lines=9> */
.L_x_141:
[----:B------:R-:W-:Y:S05]  /*48c0*/  BSYNC B1 ;  /* 0x0000000000017941 */ /* 0x000fea0003800000 */
.L_x_140:
        /* <DEDUP_REMOVED lines=9> */
.L_x_143:
[----:B------:R-:W-:Y:S05]  /*4960*/  BSYNC B1 ;  /* 0x0000000000017941 */ /* 0x000fea0003800000 */
.L_x_142:
        /* <DEDUP_REMOVED lines=10> */
.L_x_145:
[----:B------:R-:W-:Y:S05]  /*4a10*/  BSYNC B1 ;  /* 0x0000000000017941 */ /* 0x000fea0003800000 */
.L_x_144:
        /* <DEDUP_REMOVED lines=10> */
.L_x_147:
[----:B------:R-:W-:Y:S05]  /*4ac0*/  BSYNC B1 ;  /* 0x0000000000017941 */ /* 0x000fea0003800000 */
.L_x_146:
        /* <DEDUP_REMOVED lines=9> */
.L_x_149:
[----:B------:R-:W-:Y:S05]  /*4b60*/  BSYNC B1 ;  /* 0x0000000000017941 */ /* 0x000fea0003800000 */
.L_x_148:
        /* <DEDUP_REMOVED lines=9> */
.L_x_151:
[----:B------:R-:W-:Y:S05]  /*4c00*/  BSYNC B1 ;  /* 0x0000000000017941 */ /* 0x000fea0003800000 */
.L_x_150:
        /* <DEDUP_REMOVED lines=10> */
.L_x_153:
[----:B------:R-:W-:Y:S05]  /*4cb0*/  BSYNC B1 ;  /* 0x0000000000017941 */ /* 0x000fea0003800000 */
.L_x_152:
[----:B-----5:R-:W-:Y:S01]  /*4cc0*/  LOP3.LUT R5, R24, 0xffffe000, RZ, 0xc0, !PT ;  /* 0xffffe00018057812 */ /* 0x020fe200078ec0ff */
[----:B------:R-:W-:Y:S01]  /*4cd0*/  BSSY B1, `(.L_x_154) ;  /* 0x000000b000017945 */ /* 0x000fe20003800000 */
[----:B------:R-:W-:Y:S01]  /*4ce0*/  ISETP.GT.AND P1, PT, R4, 0x79, PT ;  /* 0x000000790400780c */ /* 0x000fe20003f24270 */
[----:B------:R-:W-:Y:S02]  /*4cf0*/  @P2 IMAD.MOV.U32 R4, RZ, RZ, R10 ;  /* 0x000000ffff042224 */ /* 0x000fe400078e000a */
[----:B------:R-:W-:Y:S01]  /*4d00*/  FMUL R5, R5, R90 ;  /* 0x0000005a05057220 */ /* 0x000fe20000400000 */
[----:B------:R-:W-:-:S03]  /*4d10*/  ISETP.GT.AND P3, PT, R3, RZ, P1 ;  /* 0x000000ff0300720c */ /* 0x000fc60000f64270 */
[----:B------:R-:W-:Y:S01]  /*4d20*/  FFMA R15, R84, R23, R5 ;  /* 0x00000017540f7223 */ /* 0x000fe20000000005 */
[----:B------:R-:W-:-:S04]  /*4d30*/  @P2 IMAD.MOV.U32 R5, RZ, RZ, R11 ;  /* 0x000000ffff052224 */ /* 0x000fc800078e000b */
[----:B------:R-:W-:-:S05]  /*4d40*/  F2FP.TF32.F32.PACK_B R15, R15 ;  /* 0x0000000fff0f723e */ /* 0x000fca00024050ff */
[----:B------:R0:W-:Y:S01]  /*4d50*/  @P2 STG.E desc[UR38][R4.64+0x1e0], R15 ;  /* 0x0001e00f04002986 */ /* 0x0001e2000c101926 */
[----:B------:R-:W-:Y:S05]  /*4d60*/  @!P3 BRA `(.L_x_155) ;  /* 0x000000000004b947 */ /* 0x000fea0003800000 */
[----:B------:R0:W5:Y:S02]  /*4d70*/  LDG.E.LTC128B R24, desc[UR38][R6.64+0x1e4] ;  /* 0x0001e42606187981 */ /* 0x000164000c1e1920 */
.L_x_155:
[----:B------:R-:W-:Y:S05]  /*4d80*/  BSYNC B1 ;  /* 0x0000000000017941 */ /* 0x000fea0003800000 */
.L_x_154:
        /* <DEDUP_REMOVED lines=9> */
.L_x_157:
[----:B------:R-:W-:Y:S05]  /*4e20*/  BSYNC B1 ;  /* 0x0000000000017941 */ /* 0x000fea0003800000 */
.L_x_156:
[----:B-----5:R-:W-:Y:S01]  /*4e30*/  LOP3.LUT R5, R24, 0xffffe000, RZ, 0xc0, !PT ;  /* 0xffffe00018057812 */ /* 0x020fe200078ec0ff */
[----:B------:R-:W-:Y:S01]  /*4e40*/  @P0 IMAD.MOV.U32 R4, RZ, RZ, R12 ;  /* 0x000000ffff040224 */ /* 0x000fe200078e000c */
[----:B------:R-:W-:Y:S01]  /*4e50*/  ISETP.GT.AND P1, PT, R3, 0x8, P1 ;  /* 0x000000080300780c */ /* 0x000fe20000f24270 */
[----:B------:R-:W-:Y:S02]  /*4e60*/  BSSY B1, `(.L_x_158) ;  /* 0x0000008000017945 */ /* 0x000fe40003800000 */
[----:B------:R-:W-:-:S04]  /*4e70*/  FMUL R5, R5, R90 ;  /* 0x0000005a05057220 */ /* 0x000fc80000400000 */
[----:B-1----:R-:W-:Y:S01]  /*4e80*/  FFMA R7, R86, R23, R5 ;  /* 0x0000001756077223 */ /* 0x002fe20000000005 */
[----:B------:R-:W-:-:S04]  /*4e90*/  @P0 IMAD.MOV.U32 R5, RZ, RZ, R13 ;  /* 0x000000ffff050224 */ /* 0x000fc800078e000d */
[----:B------:R-:W-:-:S05]  /*4ea0*/  F2FP.TF32.F32.PACK_B R7, R7 ;  /* 0x00000007ff07723e */ /* 0x000fca00024050ff */
[----:B------:R1:W-:Y:S01]  /*4eb0*/  @P0 STG.E desc[UR38][R4.64+0x1e0], R7 ;  /* 0x0001e00704000986 */ /* 0x0003e2000c101926 */
[----:B------:R-:W-:Y:S05]  /*4ec0*/  @!P1 BRA `(.L_x_159) ;  /* 0x0000000000049947 */ /* 0x000fea0003800000 */
[----:B------:R0:W5:Y:S02]  /*4ed0*/  LDG.E.LTC128B R24, desc[UR38][R8.64+0x1e4] ;  /* 0x0001e42608187981 */ /* 0x000164000c1e1920 */
.L_x_159:
[----:B------:R-:W-:Y:S05]  /*4ee0*/  BSYNC B1 ;  /* 0x0000000000017941 */ /* 0x000fea0003800000 */
.L_x_158:
[----:B------:R-:W-:Y:S05]  /*4ef0*/  @!P1 BRA `(.L_x_160) ;  /* 0x0000001000e89947 */ /* 0x000fea0003800000 */
[----:B-----5:R-:W-:-:S05]  /*4f00*/  LOP3.LUT R3, R24, 0xffffe000, RZ, 0xc0, !PT ;  /* 0xffffe00018037812 */ /* 0x020fca00078ec0ff */
[----:B-1----:R-:W-:-:S04]  /*4f10*/  FMUL R4, R3, R90 ;  /* 0x0000005a03047220 */ /* 0x002fc80000400000 */
[----:B------:R-:W-:-:S05]  /*4f20*/  FFMA R87, R87, R23, R4 ;  /* 0x0000001757577223 */ /* 0x000fca0000000004 */
[----:B------:R-:W-:-:S05]  /*4f30*/  F2FP.TF32.F32.PACK_B R87, R87 ;  /* 0x00000057ff57723e */ /* 0x000fca00024050ff */
[----:B------:R1:W-:Y:S01]  /*4f40*/  STG.E desc[UR38][R12.64+0x1e4], R87 ;  /* 0x0001e4570c007986 */ /* 0x0003e2000c101926 */
[----:B------:R-:W-:Y:S05]  /*4f50*/  BRA `(.L_x_160) ;  /* 0x0000001000d07947 */ /* 0x000fea0003800000 */
.L_x_35:
[----:B------:R-:W-:Y:S01]  /*4f60*/  ISETP.GT.AND P4, PT, R4, 0x1, PT ;  /* 0x000000010400780c */ /* 0x000fe20003f84270 */
[----:B------:R-:W-:Y:S01]  /*4f70*/  ULDC.64 UR4, c[0x0][0x5c0] ;  /* 0x0001700000047ab9 */ /* 0x000fe20000000a00 */
[-C--:B------:R-:W-:Y:S01]  /*4f80*/  FMUL R5, R24, R23.reuse ;  /* 0x0000001718057220 */ /* 0x080fe20000400000 */
[----:B------:R-:W-:Y:S01]  /*4f90*/  LEA R6, P3, R106, UR4, 0x2 ;  /* 0x000000046a067c11 */ /* 0x000fe2000f8610ff */
[-C--:B------:R-:W-:Y:S01]  /*4fa0*/  FMUL R25, R25, R23.reuse ;  /* 0x0000001719197220 */ /* 0x080fe20000400000 */
[----:B------:R-:W-:Y:S01]  /*4fb0*/  ISETP.GT.AND P1, PT, R3, RZ, P4 ;  /* 0x000000ff0300720c */ /* 0x000fe20002724270 */
[-C--:B------:R-:W-:Y:S01]  /*4fc0*/  FMUL R11, R26, R23.reuse ;  /* 0x000000171a0b7220 */ /* 0x080fe20000400000 */
[----:B------:R-:W-:Y:S01]  /*4fd0*/  LEA.HI.X R7, R106, UR5, R117, 0x2, P3 ;  /* 0x000000056a077c11 */ /* 0x000fe200098f1475 */
[----:B------:R-:W-:Y:S01]  /*4fe0*/  FMUL R27, R27, R23 ;  /* 0x000000171b1b7220 */ /* 0x000fe20000400000 */
[----:B------:R-:W-:Y:S01]  /*4ff0*/  F2FP.TF32.F32.PACK_B R5, R5 ;  /* 0x00000005ff05723e */ /* 0x000fe200024050ff */
[----:B------:R-:W-:Y:S01]  /*5000*/  FMUL R29, R29, R23 ;  /* 0x000000171d1d7220 */ /* 0x000fe20000400000 */
[----:B------:R-:W-:Y:S01]  /*5010*/  F2FP.TF32.F32.PACK_B R25, R25 ;  /* 0x00000019ff19723e */ /* 0x000fe200024050ff */
[-C--:B------:R-:W-:Y:S01]  /*5020*/  FMUL R31, R31, R23.reuse ;  /* 0x000000171f1f7220 */ /* 0x080fe20000400000 */
[C---:B------:R-:W-:Y:S01]  /*5030*/  SHF.L.U64.HI R9, R91.reuse, 0x2, R92 ;  /* 0x000000025b097819 */ /* 0x040fe2000001025c */
[----:B------:R0:W-:Y:S01]  /*5040*/  @P2 STG.E desc[UR38][R6.64], R5 ;  /* 0x0000000506002986 */ /* 0x0001e2000c101926 */
[----:B------:R-:W-:Y:S01]  /*5050*/  LEA R8, P3, R91, R6, 0x2 ;  /* 0x000000065b087211 */ /* 0x000fe200078610ff */
[-C--:B------:R-:W-:Y:S01]  /*5060*/  FMUL R13, R32, R23.reuse ;  /* 0x00000017200d7220 */ /* 0x080fe20000400000 */
[C---:B------:R-:W-:Y:S01]  /*5070*/  ISETP.GT.AND P2, PT, R4.reuse, 0x8, PT ;  /* 0x000000080400780c */ /* 0x040fe20003f44270 */
[----:B------:R-:W-:Y:S01]  /*5080*/  @P1 STG.E desc[UR38][R6.64+0x4], R25 ;  /* 0x0000041906001986 */ /* 0x000fe2000c101926 */
[----:B------:R-:W-:Y:S01]  /*5090*/  ISETP.GT.AND P1, PT, R4, 0x9, PT ;  /* 0x000000090400780c */ /* 0x000fe20003f24270 */
[----:B------:R-:W-:Y:S01]  /*50a0*/  IMAD.X R9, R9, 0x1, R7, P3 ;  /* 0x0000000109097824 */ /* 0x000fe200018e0607 */
[----:B------:R-:W-:Y:S01]  /*50b0*/  ISETP.GT.AND P0, PT, R3, 0x8, P0 ;  /* 0x000000080300780c */ /* 0x000fe20000704270 */
[-C--:B------:R-:W-:Y:S01]  /*50c0*/  FMUL R33, R33, R23.reuse ;  /* 0x0000001721217220 */ /* 0x080fe20000400000 */
[----:B------:R-:W-:Y:S01]  /*50d0*/  ISETP.GT.AND P4, PT, R3, 0x8, P4 ;  /* 0x000000080300780c */ /* 0x000fe20002784270 */
[-C--:B------:R-:W-:Y:S01]  /*50e0*/  FMUL R35, R35, R23.reuse ;  /* 0x0000001723237220 */ /* 0x080fe20000400000 */
[C---:B------:R-:W-:Y:S01]  /*50f0*/  ISETP.GT.AND P5, PT, R3.reuse, RZ, P2 ;  /* 0x000000ff0300720c */ /* 0x040fe200017a4270 */
[-C--:B0-----:R-:W-:Y:S01]  /*5100*/  FMUL R5, R28, R23.reuse ;  /* 0x000000171c057220 */ /* 0x081fe20000400000 */
[----:B------:R-:W-:Y:S01]  /*5110*/  ISETP.GT.AND P3, PT, R3, RZ, P1 ;  /* 0x000000ff0300720c */ /* 0x000fe20000f64270 */
[----:B------:R-:W-:Y:S01]  /*5120*/  FMUL R37, R37, R23 ;  /* 0x0000001725257220 */ /* 0x000fe20000400000 */
[----:B------:R-:W-:Y:S01]  /*5130*/  F2FP.TF32.F32.PACK_B R11, R11 ;  /* 0x0000000bff0b723e */ /* 0x000fe200024050ff */
[----:B------:R-:W-:Y:S01]  /*5140*/  FMUL R39, R39, R23 ;  /* 0x0000001727277220 */ /* 0x000fe20000400000 */
[----:B------:R-:W-:Y:S01]  /*5150*/  F2FP.TF32.F32.PACK_B R27, R27 ;  /* 0x0000001bff1b723e */ /* 0x000fe200024050ff */
[----:B------:R-:W-:Y:S01]  /*5160*/  FMUL R41, R41, R23 ;  /* 0x0000001729297220 */ /* 0x000fe20000400000 */
[----:B------:R-:W-:Y:S01]  /*5170*/  F2FP.TF32.F32.PACK_B R5, R5 ;  /* 0x00000005ff05723e */ /* 0x000fe200024050ff */
[----:B------:R0:W-:Y:S01]  /*5180*/  @P0 STG.E desc[UR38][R8.64], R11 ;  /* 0x0000000b08000986 */ /* 0x0001e2000c101926 */
[----:B------:R-:W-:Y:S01]  /*5190*/  F2FP.TF32.F32.PACK_B R29, R29 ;  /* 0x0000001dff1d723e */ /* 0x000fe200024050ff */
[-C--:B------:R-:W-:Y:S01]  /*51a0*/  FMUL R43, R43, R23.reuse ;  /* 0x000000172b2b7220 */ /* 0x080fe20000400000 */
[C---:B------:R-:W-:Y:S01]  /*51b0*/  ISETP.GT.AND P0, PT, R4.reuse, 0x10, PT ;  /* 0x000000100400780c */ /* 0x040fe20003f04270 */
[----:B------:R-:W-:Y:S01]  /*51c0*/  @P4 STG.E desc[UR38][R8.64+0x4], R27 ;  /* 0x0000041b08004986 */ /* 0x000fe2000c101926 */
[----:B------:R-:W-:Y:S01]  /*51d0*/  ISETP.GT.AND P2, PT, R3, 0x8, P2 ;  /* 0x000000080300780c */ /* 0x000fe20001744270 */
[-C--:B------:R-:W-:Y:S01]  /*51e0*/  FMUL R45, R45, R23.reuse ;  /* 0x000000172d2d7220 */ /* 0x080fe20000400000 */
[C---:B------:R-:W-:Y:S01]  /*51f0*/  ISETP.GT.AND P1, PT, R3.reuse, 0x8, P1 ;  /* 0x000000080300780c */ /* 0x040fe20000f24270 */
[----:B------:R1:W-:Y:S01]  /*5200*/  @P5 STG.E desc[UR38][R6.64+0x20], R5 ;  /* 0x0000200506005986 */ /* 0x0003e2000c101926 */
[----:B------:R-:W-:Y:S01]  /*5210*/  ISETP.GT.AND P5, PT, R3, RZ, P0 ;  /* 0x000000ff0300720c */ /* 0x000fe200007a4270 */
[----:B------:R-:W-:Y:S01]  /*5220*/  FMUL R47, R47, R23 ;  /* 0x000000172f2f7220 */ /* 0x000fe20000400000 */
[----:B------:R-:W-:Y:S01]  /*5230*/  F2FP.TF32.F32.PACK_B R31, R31 ;  /* 0x0000001fff1f723e */ /* 0x000fe200024050ff */
[----:B------:R-:W-:Y:S01]  /*5240*/  @P3 STG.E desc[UR38][R6.64+0x24], R29 ;  /* 0x0000241d06003986 */ /* 0x000fe2000c101926 */
[----:B------:R-:W-:Y:S01]  /*5250*/  ISETP.GT.AND P3, PT, R4, 0x11, PT ;  /* 0x000000110400780c */ /* 0x000fe20003f64270 */
[----:B0-----:R-:W-:Y:S01]  /*5260*/  FMUL R11, R30, R23 ;  /* 0x000000171e0b7220 */ /* 0x001fe20000400000 */
[----:B------:R-:W-:Y:S01]  /*5270*/  F2FP.TF32.F32.PACK_B R13, R13 ;  /* 0x0000000dff0d723e */ /* 0x000fe200024050ff */
[-C--:B------:R-:W-:Y:S01]  /*5280*/  FMUL R49, R49, R23.reuse ;  /* 0x0000001731317220 */ /* 0x080fe20000400000 */
[----:B------:R-:W-:Y:S01]  /*5290*/  ISETP.GT.AND P4, PT, R3, RZ, P3 ;  /* 0x000000ff0300720c */ /* 0x000fe20001f84270 */
[----:B------:R-:W-:Y:S01]  /*52a0*/  FMUL R51, R51, R23 ;  /* 0x0000001733337220 */ /* 0x000fe20000400000 */
[----:B------:R-:W-:Y:S01]  /*52b0*/  F2FP.TF32.F32.PACK_B R11, R11 ;  /* 0x0000000bff0b723e */ /* 0x000fe200024050ff */
[----:B-1----:R-:W-:Y:S01]  /*52c0*/  FMUL R5, R34, R23 ;  /* 0x0000001722057220 */ /* 0x002fe20000400000 */
[----:B------:R-:W-:Y:S01]  /*52d0*/  F2FP.TF32.F32.PACK_B R33, R33 ;  /* 0x00000021ff21723e */ /* 0x000fe200024050ff */
[-C--:B------:R-:W-:Y:S01]  /*52e0*/  FMUL R53, R53, R23.reuse ;  /* 0x0000001735357220 */ /* 0x080fe20000400000 */
[----:B------:R-:W-:Y:S01]  /*52f0*/  ISETP.GT.AND P0, PT, R3, 0x8, P0 ;  /* 0x000000080300780c */ /* 0x000fe20000704270 */
[----:B------:R0:W-:Y:S01]  /*5300*/  @P2 STG.E desc[UR38][R8.64+0x20], R11 ;  /* 0x0000200b08002986 */ /* 0x0001e2000c101926 */
[C---:B------:R-:W-:Y:S01]  /*5310*/  ISETP.GT.AND P2, PT, R4.reuse, 0x19, PT ;  /* 0x000000190400780c */ /* 0x040fe20003f44270 */
[----:B------:R-:W-:Y:S01]  /*5320*/  FMUL R55, R55, R23 ;  /* 0x0000001737377220 */ /* 0x000fe20000400000 */
[----:B------:R-:W-:Y:S01]  /*5330*/  F2FP.TF32.F32.PACK_B R5, R5 ;  /* 0x00000005ff05723e */ /* 0x000fe200024050ff */
[----:B------:R-:W-:Y:S01]  /*5340*/  @P1 STG.E desc[UR38][R8.64+0x24], R31 ;  /* 0x0000241f08001986 */ /* 0x000fe2000c101926 */
[----:B------:R-:W-:Y:S01]  /*5350*/  ISETP.GT.AND P1, PT, R4, 0x18, PT ;  /* 0x000000180400780c */ /* 0x000fe20003f24270 */
[----:B------:R-:W-:Y:S01]  /*5360*/  FMUL R57, R57, R23 ;  /* 0x0000001739397220 */ /* 0x000fe20000400000 */
[----:B------:R-:W-:Y:S01]  /*5370*/  F2FP.TF32.F32.PACK_B R35, R35 ;  /* 0x00000023ff23723e */ /* 0x000fe200024050ff */
[----:B------:R1:W-:Y:S01]  /*5380*/  @P5 STG.E desc[UR38][R6.64+0x40], R13 ;  /* 0x0000400d06005986 */ /* 0x0003e2000c101926 */
[----:B------:R-:W-:Y:S01]  /*5390*/  ISETP.GT.AND P5, PT, R3, RZ, P1 ;  /* 0x000000ff0300720c */ /* 0x000fe20000fa4270 */
[----:B------:R-:W-:Y:S01]  /*53a0*/  FMUL R59, R59, R23 ;  /* 0x000000173b3b7220 */ /* 0x000fe20000400000 */
[----:B------:R-:W-:Y:S01]  /*53b0*/  F2FP.TF32.F32.PACK_B R37, R37 ;  /* 0x00000025ff25723e */ /* 0x000fe200024050ff */
[----:B------:R-:W-:Y:S01]  /*53c0*/  @P4 STG.E desc[UR38][R6.64+0x44], R33 ;  /* 0x0000442106004986 */ /* 0x000fe2000c101926 */
[C---:B------:R-:W-:Y:S01]  /*53d0*/  ISETP.GT.AND P4, PT, R3.reuse, 0x8, P3 ;  /* 0x000000080300780c */ /* 0x040fe20001f84270 */
[-C--:B0-----:R-:W-:Y:S01]  /*53e0*/  FMUL R11, R36, R23.reuse ;  /* 0x00000017240b7220 */ /* 0x081fe20000400000 */
[----:B------:R-:W-:Y:S01]  /*53f0*/  ISETP.GT.AND P3, PT, R3, RZ, P2 ;  /* 0x000000ff0300720c */ /* 0x000fe20001764270 */
[----:B------:R0:W-:Y:S01]  /*5400*/  @P0 STG.E desc[UR38][R8.64+0x40], R5 ;  /* 0x0000400508000986 */ /* 0x0001e2000c101926 */
[----:B------:R-:W-:Y:S01]  /*5410*/  ISETP.GT.AND P0, PT, R4, 0x20, PT ;  /* 0x000000200400780c */ /* 0x000fe20003f04270 */
[----:B------:R-:W-:Y:S01]  /*5420*/  FMUL R61, R61, R23 ;  /* 0x000000173d3d7220 */ /* 0x000fe20000400000 */
[----:B------:R-:W-:Y:S01]  /*5430*/  F2FP.TF32.F32.PACK_B R11, R11 ;  /* 0x0000000bff0b723e */ /* 0x000fe200024050ff */
[-C--:B-1----:R-:W-:Y:S01]  /*5440*/  FMUL R13, R40, R23.reuse ;  /* 0x00000017280d7220 */ /* 0x082fe20000400000 */
[----:B------:R-:W-:Y:S01]  /*5450*/  ISETP.GT.AND P1, PT, R3, 0x8, P1 ;  /* 0x000000080300780c */ /* 0x000fe20000f24270 */
[----:B------:R-:W-:Y:S01]  /*5460*/  FMUL R63, R63, R23 ;  /* 0x000000173f3f7220 */ /* 0x000fe20000400000 */
[----:B------:R-:W-:Y:S01]  /*5470*/  F2FP.TF32.F32.PACK_B R39, R39 ;  /* 0x00000027ff27723e */ /* 0x000fe200024050ff */
[----:B------:R-:W-:Y:S01]  /*5480*/  FMUL R65, R65, R23 ;  /* 0x0000001741417220 */ /* 0x000fe20000400000 */
[----:B------:R-:W-:Y:S01]  /*5490*/  F2FP.TF32.F32.PACK_B R13, R13 ;  /* 0x0000000dff0d723e */ /* 0x000fe200024050ff */
[----:B------:R-:W-:Y:S01]  /*54a0*/  @P4 STG.E desc[UR38][R8.64+0x44], R35 ;  /* 0x0000442308004986 */ /* 0x000fe2000c101926 */
[C---:B------:R-:W-:Y:S01]  /*54b0*/  ISETP.GT.AND P4, PT, R3.reuse, 0x8, P2 ;  /* 0x000000080300780c */ /* 0x040fe20001784270 */
[-C--:B0-----:R-:W-:Y:S01]  /*54c0*/  FMUL R5, R38, R23.reuse ;  /* 0x0000001726057220 */ /* 0x081fe20000400000 */
[C---:B------:R-:W-:Y:S01]  /*54d0*/  ISETP.GT.AND P2, PT, R4.reuse, 0x21, PT ;  /* 0x000000210400780c */ /* 0x040fe20003f44270 */
[----:B------:R0:W-:Y:S01]  /*54e0*/  @P5 STG.E desc[UR38][R6.64+0x60], R11 ;  /* 0x0000600b06005986 */ /* 0x0001e2000c101926 */
[----:B------:R-:W-:Y:S01]  /*54f0*/  ISETP.GT.AND P5, PT, R3, RZ, P0 ;  /* 0x000000ff0300720c */ /* 0x000fe200007a4270 */
[----:B------:R-:W-:Y:S01]  /*5500*/  FMUL R67, R67, R23 ;  /* 0x0000001743437220 */ /* 0x000fe20000400000 */
[----:B------:R-:W-:Y:S01]  /*5510*/  F2FP.TF32.F32.PACK_B R5, R5 ;  /* 0x00000005ff05723e */ /* 0x000fe200024050ff */
[----:B------:R-:W-:Y:S01]  /*5520*/  @P3 STG.E desc[UR38][R6.64+0x64], R37 ;  /* 0x0000642506003986 */ /* 0x000fe2000c101926 */
[----:B------:R-:W-:Y:S01]  /*5530*/  ISETP.GT.AND P3, PT, R3, RZ, P2 ;  /* 0x000000ff0300720c */ /* 0x000fe20001764270 */
[----:B------:R-:W-:Y:S01]  /*5540*/  FMUL R69, R69, R23 ;  /* 0x0000001745457220 */ /* 0x000fe20000400000 */
[----:B------:R-:W-:Y:S01]  /*5550*/  F2FP.TF32.F32.PACK_B R41, R41 ;  /* 0x00000029ff29723e */ /* 0x000fe200024050ff */
[----:B------:R1:W-:Y:S01]  /*5560*/  @P1 STG.E desc[UR38][R8.64+0x60], R5 ;  /* 0x0000600508001986 */ /* 0x0003e2000c101926 */
[----:B------:R-:W-:Y:S01]  /*5570*/  ISETP.GT.AND P1, PT, R4, 0x28, PT ;  /* 0x000000280400780c */ /* 0x000fe20003f24270 */
[-C--:B------:R-:W-:Y:S01]  /*5580*/  FMUL R71, R71, R23.reuse ;  /* 0x0000001747477220 */ /* 0x080fe20000400000 */
[C---:B------:R-:W-:Y:S01]  /*5590*/  ISETP.GT.AND P0, PT, R3.reuse, 0x8, P0 ;  /* 0x000000080300780c */ /* 0x040fe20000704270 */
[----:B------:R-:W-:Y:S01]  /*55a0*/  @P4 STG.E desc[UR38][R8.64+0x64], R39 ;  /* 0x0000642708004986 */ /* 0x000fe2000c101926 */
[C---:B------:R-:W-:Y:S01]  /*55b0*/  ISETP.GT.AND P4, PT, R3.reuse, 0x8, P2 ;  /* 0x000000080300780c */ /* 0x040fe20001784270 */
[-C--:B0-----:R-:W-:Y:S01]  /*55c0*/  FMUL R11, R44, R23.reuse ;  /* 0x000000172c0b7220 */ /* 0x081fe20000400000 */
[----:B------:R-:W-:Y:S01]  /*55d0*/  ISETP.GT.AND P2, PT, R4, 0x29, PT ;  /* 0x000000290400780c */ /* 0x000fe20003f44270 */
[----:B------:R0:W-:Y:S01]  /*55e0*/  @P5 STG.E desc[UR38][R6.64+0x80], R13 ;  /* 0x0000800d06005986 */ /* 0x0001e2000c101926 */
[----:B------:R-:W-:Y:S01]  /*55f0*/  ISETP.GT.AND P5, PT, R3, RZ, P1 ;  /* 0x000000ff0300720c */ /* 0x000fe20000fa4270 */
[----:B------:R-:W-:Y:S01]  /*5600*/  FMUL R73, R73, R23 ;  /* 0x0000001749497220 */ /* 0x000fe20000400000 */
[----:B------:R-:W-:Y:S01]  /*5610*/  F2FP.TF32.F32.PACK_B R43, R43 ;  /* 0x0000002bff2b723e */ /* 0x000fe200024050ff */
[-C--:B-1----:R-:W-:Y:S01]  /*5620*/  FMUL R5, R42, R23.reuse ;  /* 0x000000172a057220 */ /* 0x082fe20000400000 */
[----:B------:R-:W-:Y:S01]  /*5630*/  @P3 STG.E desc[UR38][R6.64+0x84], R41 ;  /* 0x0000842906003986 */ /* 0x000fe2000c101926 */
[----:B------:R-:W-:Y:S01]  /*5640*/  ISETP.GT.AND P3, PT, R3, RZ, P2 ;  /* 0x000000ff0300720c */ /* 0x000fe20001764270 */
[----:B------:R-:W-:Y:S01]  /*5650*/  FMUL R75, R75, R23 ;  /* 0x000000174b4b7220 */ /* 0x000fe20000400000 */
[----:B------:R-:W-:Y:S01]  /*5660*/  F2FP.TF32.F32.PACK_B R11, R11 ;  /* 0x0000000bff0b723e */ /* 0x000fe200024050ff */
[----:B------:R-:W-:Y:S01]  /*5670*/  FMUL R77, R77, R23 ;  /* 0x000000174d4d7220 */ /* 0x000fe20000400000 */
[----:B------:R-:W-:Y:S01]  /*5680*/  F2FP.TF32.F32.PACK_B R5, R5 ;  /* 0x00000005ff05723e */ /* 0x000fe200024050ff */
[----:B------:R-:W-:Y:S01]  /*5690*/  FMUL R79, R79, R23 ;  /* 0x000000174f4f7220 */ /* 0x000fe20000400000 */
[----:B------:R-:W-:Y:S01]  /*56a0*/  F2FP.TF32.F32.PACK_B R45, R45 ;  /* 0x0000002dff2d723e */ /* 0x000fe200024050ff */
[-C--:B0-----:R-:W-:Y:S01]  /*56b0*/  FMUL R13, R48, R23.reuse ;  /* 0x00000017300d7220 */ /* 0x081fe20000400000 */
[----:B------:R-:W-:Y:S01]  /*56c0*/  ISETP.GT.AND P1, PT, R3, 0x8, P1 ;  /* 0x000000080300780c */ /* 0x000fe20000f24270 */
[----:B------:R0:W-:Y:S01]  /*56d0*/  @P0 STG.E desc[UR38][R8.64+0x80], R5 ;  /* 0x0000800508000986 */ /* 0x0001e2000c101926 */
[----:B------:R-:W-:Y:S01]  /*56e0*/  ISETP.GT.AND P0, PT, R4, 0x30, PT ;  /* 0x000000300400780c */ /* 0x000fe20003f04270 */
[----:B------:R-:W-:Y:S01]  /*56f0*/  FMUL R81, R81, R23 ;  /* 0x0000001751517220 */ /* 0x000fe20000400000 */
[----:B------:R-:W-:Y:S01]  /*5700*/  F2FP.TF32.F32.PACK_B R47, R47 ;  /* 0x0000002fff2f723e */ /* 0x000fe200024050ff */
[----:B------:R-:W-:Y:S01]  /*5710*/  @P4 STG.E desc[UR38][R8.64+0x84], R43 ;  /* 0x0000842b08004986 */ /* 0x000fe2000c101926 */
[C---:B------:R-:W-:Y:S01]  /*5720*/  ISETP.GT.AND P4, PT, R3.reuse, 0x8, P2 ;  /* 0x000000080300780c */ /* 0x040fe20001784270 */
[-C--:B------:R-:W-:Y:S01]  /*5730*/  FMUL R15, R82, R23.reuse ;  /* 0x00000017520f7220 */ /* 0x080fe20000400000 */
[----:B------:R-:W-:Y:S01]  /*5740*/  ISETP.GT.AND P2, PT, R4, 0x31, PT ;  /* 0x000000310400780c */ /* 0x000fe20003f44270 */
[----:B------:R1:W-:Y:S01]  /*5750*/  @P5 STG.E desc[UR38][R6.64+0xa0], R11 ;  /* 0x0000a00b06005986 */ /* 0x0003e2000c101926 */
[----:B------:R-:W-:Y:S01]  /*5760*/  ISETP.GT.AND P5, PT, R3, RZ, P0 ;  /* 0x000000ff0300720c */ /* 0x000fe200007a4270 */
[----:B------:R-:W-:Y:S01]  /*5770*/  FMUL R83, R83, R23 ;  /* 0x0000001753537220 */ /* 0x000fe20000400000 */
[----:B------:R-:W-:Y:S01]  /*5780*/  F2FP.TF32.F32.PACK_B R13, R13 ;  /* 0x0000000dff0d723e */ /* 0x000fe200024050ff */
[-C--:B0-----:R-:W-:Y:S01]  /*5790*/  FMUL R5, R46, R23.reuse ;  /* 0x000000172e057220 */ /* 0x081fe20000400000 */
[----:B------:R-:W-:Y:S01]  /*57a0*/  @P3 STG.E desc[UR38][R6.64+0xa4], R45 ;  /* 0x0000a42d06003986 */ /* 0x000fe2000c101926 */
[----:B------:R-:W-:Y:S01]  /*57b0*/  ISETP.GT.AND P3, PT, R3, RZ, P2 ;  /* 0x000000ff0300720c */ /* 0x000fe20001764270 */
[----:B------:R-:W-:Y:S01]  /*57c0*/  FMUL R21, R84, R23 ;  /* 0x0000001754157220 */ /* 0x000fe20000400000 */
[----:B------:R-:W-:Y:S01]  /*57d0*/  F2FP.TF32.F32.PACK_B R49, R49 ;  /* 0x00000031ff31723e */ /* 0x000fe200024050ff */
[----:B------:R-:W-:Y:S01]  /*57e0*/  FMUL R85, R85, R23 ;  /* 0x0000001755557220 */ /* 0x000fe20000400000 */
[----:B------:R-:W-:Y:S01]  /*57f0*/  F2FP.TF32.F32.PACK_B R5, R5 ;  /* 0x00000005ff05723e */ /* 0x000fe200024050ff */
[-C--:B------:R-:W-:Y:S01]  /*5800*/  FMUL R87, R87, R23.reuse ;  /* 0x0000001757577220 */ /* 0x080fe20000400000 */
[----:B------:R-:W-:Y:S01]  /*5810*/  ISETP.GT.AND P0, PT, R3, 0x8, P0 ;  /* 0x000000080300780c */ /* 0x000fe20000704270 */
[----:B-1----:R-:W-:Y:S01]  /*5820*/  FMUL R11, R52, R23 ;  /* 0x00000017340b7220 */ /* 0x002fe20000400000 */
[----:B------:R-:W-:Y:S01]  /*5830*/  F2FP.TF32.F32.PACK_B R51, R51 ;  /* 0x00000033ff33723e */ /* 0x000fe200024050ff */
[----:B------:R0:W-:Y:S01]  /*5840*/  @P1 STG.E desc[UR38][R8.64+0xa0], R5 ;  /* 0x0000a00508001986 */ /* 0x0001e2000c101926 */
[----:B------:R-:W-:-:S02]  /*5850*/  ISETP.GT.AND P1, PT, R4, 0x38, PT ;  /* 0x000000380400780c */ /* 0x000fc40003f24270 */
[----:B------:R-:W-:Y:S01]  /*5860*/  F2FP.TF32.F32.PACK_B R11, R11 ;  /* 0x0000000bff0b723e */ /* 0x000fe200024050ff */
[----:B------:R-:W-:Y:S01]  /*5870*/  @P4 STG.E desc[UR38][R8.64+0xa4], R47 ;  /* 0x0000a42f08004986 */ /* 0x000fe2000c101926 */
[C---:B------:R-:W-:Y:S02]  /*5880*/  ISETP.GT.AND P4, PT, R3.reuse, 0x8, P2 ;  /* 0x000000080300780c */ /* 0x040fe40001784270 */
[----:B------:R-:W-:Y:S01]  /*5890*/  ISETP.GT.AND P2, PT, R4, 0x39, PT ;  /* 0x000000390400780c */ /* 0x000fe20003f44270 */
[----:B------:R1:W-:Y:S01]  /*58a0*/  @P5 STG.E desc[UR38][R6.64+0xc0], R13 ;  /* 0x0000c00d06005986 */ /* 0x0003e2000c101926 */
[C---:B------:R-:W-:Y:S02]  /*58b0*/  ISETP.GT.AND P5, PT, R3.reuse, RZ, P1 ;  /* 0x000000ff0300720c */ /* 0x040fe40000fa4270 */
[----:B------:R-:W-:Y:S01]  /*58c0*/  F2FP.TF32.F32.PACK_B R53, R53 ;  /* 0x00000035ff35723e */ /* 0x000fe200024050ff */
[----:B0-----:R-:W-:Y:S01]  /*58d0*/  FMUL R5, R50, R23 ;  /* 0x0000001732057220 */ /* 0x001fe20000400000 */
[----:B------:R-:W-:Y:S01]  /*58e0*/  @P3 STG.E desc[UR38][R6.64+0xc4], R49 ;  /* 0x0000c43106003986 */ /* 0x000fe2000c101926 */
[----:B------:R-:W-:-:S02]  /*58f0*/  ISETP.GT.AND P3, PT, R3, RZ, P2 ;  /* 0x000000ff0300720c */ /* 0x000fc40001764270 */
[----:B------:R-:W-:Y:S02]  /*5900*/  ISETP.GT.AND P1, PT, R3, 0x8, P1 ;  /* 0x000000080300780c */ /* 0x000fe40000f24270 */
[----:B------:R-:W-:Y:S01]  /*5910*/  F2FP.TF32.F32.PACK_B R5, R5 ;  /* 0x00000005ff05723e */ /* 0x000fe200024050ff */
[----:B-1----:R-:W-:Y:S01]  /*5920*/  FMUL R13, R56, R23 ;  /* 0x00000017380d7220 */ /* 0x002fe20000400000 */
[----:B------:R-:W-:-:S03]  /*5930*/  F2FP.TF32.F32.PACK_B R55, R55 ;  /* 0x00000037ff37723e */ /* 0x000fc600024050ff */
[----:B------:R0:W-:Y:S01]  /*5940*/  @P0 STG.E desc[UR38][R8.64+0xc0], R5 ;  /* 0x0000c00508000986 */ /* 0x0001e2000c101926 */
[C---:B------:R-:W-:Y:S02]  /*5950*/  ISETP.GT.AND P0, PT, R4.reuse, 0x40, PT ;  /* 0x000000400400780c */ /* 0x040fe40003f04270 */
        /* <DEDUP_REMOVED lines=71> */
[----:B------:R-:W-:Y:S01]  /*5dd0*/  @P3 STG.E desc[UR38][R6.64+0x164], R69 ;  /* 0x0001644506003986 */ /* 0x000fe2000c101926 */
[----:B0-----:R-:W-:Y:S01]  /*5de0*/  FMUL R5, R70, R23 ;  /* 0x0000001746057220 */ /* 0x001fe20000400000 */
[----:B------:R-:W-:-:S02]  /*5df0*/  ISETP.GT.AND P3, PT, R3, RZ, P2 ;  /* 0x000000ff0300720c */ /* 0x000fc40001764270 */
[----:B------:R-:W-:Y:S02]  /*5e00*/  ISETP.GT.AND P0, PT, R3, 0x8, P0 ;  /* 0x000000080300780c */ /* 0x000fe40000704270 */
[----:B------:R-:W-:Y:S01]  /*5e10*/  F2FP.TF32.F32.PACK_B R5, R5 ;  /* 0x00000005ff05723e */ /* 0x000fe200024050ff */
[----:B-1----:R-:W-:Y:S01]  /*5e20*/  FMUL R11, R76, R23 ;  /* 0x000000174c0b7220 */ /* 0x002fe20000400000 */
[----:B------:R-:W-:-:S03]  /*5e30*/  F2FP.TF32.F32.PACK_B R75, R75 ;  /* 0x0000004bff4b723e */ /* 0x000fc600024050ff */
[----:B------:R0:W-:Y:S01]  /*5e40*/  @P1 STG.E desc[UR38][R8.64+0x160], R5 ;  /* 0x0001600508001986 */ /* 0x0001e2000c101926 */
[----:B------:R-:W-:Y:S02]  /*5e50*/  F2FP.TF32.F32.PACK_B R77, R77 ;  /* 0x0000004dff4d723e */ /* 0x000fe400024050ff */
[----:B------:R-:W-:Y:S01]  /*5e60*/  F2FP.TF32.F32.PACK_B R11, R11 ;  /* 0x0000000bff0b723e */ /* 0x000fe200024050ff */
[----:B------:R-:W-:Y:S01]  /*5e70*/  @P4 STG.E desc[UR38][R8.64+0x164], R71 ;  /* 0x0001644708004986 */ /* 0x000fe2000c101926 */
[C---:B------:R-:W-:Y:S02]  /*5e80*/  ISETP.GT.AND P4, PT, R4.reuse, 0x68, PT ;  /* 0x000000680400780c */ /* 0x040fe40003f84270 */
[----:B------:R-:W-:Y:S01]  /*5e90*/  F2FP.TF32.F32.PACK_B R79, R79 ;  /* 0x0000004fff4f723e */ /* 0x000fe200024050ff */
[----:B------:R1:W-:Y:S01]  /*5ea0*/  @P5 STG.E desc[UR38][R6.64+0x180], R13 ;  /* 0x0001800d06005986 */ /* 0x0003e2000c101926 */
[----:B------:R-:W-:Y:S02]  /*5eb0*/  ISETP.GT.AND P5, PT, R4, 0x69, PT ;  /* 0x000000690400780c */ /* 0x000fe40003fa4270 */
[----:B------:R-:W-:Y:S01]  /*5ec0*/  F2FP.TF32.F32.PACK_B R81, R81 ;  /* 0x00000051ff51723e */ /* 0x000fe200024050ff */
[----:B------:R-:W-:Y:S01]  /*5ed0*/  @P3 STG.E desc[UR38][R6.64+0x184], R73 ;  /* 0x0001844906003986 */ /* 0x000fe2000c101926 */
[C---:B------:R-:W-:Y:S01]  /*5ee0*/  ISETP.GT.AND P3, PT, R3.reuse, 0x8, P2 ;  /* 0x000000080300780c */ /* 0x040fe20001764270 */
[----:B0-----:R-:W-:Y:S01]  /*5ef0*/  FMUL R5, R74, R23 ;  /* 0x000000174a057220 */ /* 0x001fe20000400000 */
[----:B------:R-:W-:-:S02]  /*5f00*/  ISETP.GT.AND P2, PT, R3, RZ, P4 ;  /* 0x000000ff0300720c */ /* 0x000fc40002744270 */
[C---:B------:R-:W-:Y:S02]  /*5f10*/  ISETP.GT.AND P1, PT, R3.reuse, RZ, P5 ;  /* 0x000000ff0300720c */ /* 0x040fe40002f24270 */
[C---:B------:R-:W-:Y:S01]  /*5f20*/  ISETP.GT.AND P4, PT, R3.reuse, 0x8, P4 ;  /* 0x000000080300780c */ /* 0x040fe20002784270 */
[----:B-1----:R-:W-:Y:S01]  /*5f30*/  FMUL R13, R78, R23 ;  /* 0x000000174e0d7220 */ /* 0x002fe20000400000 */
[----:B------:R-:W-:Y:S02]  /*5f40*/  F2FP.TF32.F32.PACK_B R5, R5 ;  /* 0x00000005ff05723e */ /* 0x000fe400024050ff */
[----:B------:R-:W-:Y:S02]  /*5f50*/  ISETP.GT.AND P5, PT, R3, 0x8, P5 ;  /* 0x000000080300780c */ /* 0x000fe40002fa4270 */
[----:B------:R-:W-:Y:S01]  /*5f60*/  F2FP.TF32.F32.PACK_B R13, R13 ;  /* 0x0000000dff0d723e */ /* 0x000fe200024050ff */
[----:B------:R0:W-:Y:S01]  /*5f70*/  @P0 STG.E desc[UR38][R8.64+0x180], R5 ;  /* 0x0001800508000986 */ /* 0x0001e2000c101926 */
[----:B------:R-:W-:-:S02]  /*5f80*/  ISETP.GT.AND P0, PT, R4, 0x79, PT ;  /* 0x000000790400780c */ /* 0x000fc40003f04270 */
[----:B------:R-:W-:Y:S01]  /*5f90*/  F2FP.TF32.F32.PACK_B R15, R15 ;  /* 0x0000000fff0f723e */ /* 0x000fe200024050ff */
[----:B------:R-:W-:Y:S01]  /*5fa0*/  @P3 STG.E desc[UR38][R8.64+0x184], R75 ;  /* 0x0001844b08003986 */ /* 0x000fe2000c101926 */
[C---:B------:R-:W-:Y:S02]  /*5fb0*/  ISETP.GT.AND P3, PT, R4.reuse, 0x70, PT ;  /* 0x000000700400780c */ /* 0x040fe40003f64270 */
[----:B------:R-:W-:Y:S01]  /*5fc0*/  F2FP.TF32.F32.PACK_B R83, R83 ;  /* 0x00000053ff53723e */ /* 0x000fe200024050ff */
[----:B------:R1:W-:Y:S01]  /*5fd0*/  @P2 STG.E desc[UR38][R6.64+0x1a0], R11 ;  /* 0x0001a00b06002986 */ /* 0x0003e2000c101926 */
[C---:B------:R-:W-:Y:S02]  /*5fe0*/  ISETP.GT.AND P2, PT, R4.reuse, 0x71, PT ;  /* 0x000000710400780c */ /* 0x040fe40003f44270 */
[----:B------:R-:W-:Y:S01]  /*5ff0*/  F2FP.TF32.F32.PACK_B R21, R21 ;  /* 0x00000015ff15723e */ /* 0x000fe200024050ff */
[----:B------:R-:W-:Y:S01]  /*6000*/  @P1 STG.E desc[UR38][R6.64+0x1a4], R77 ;  /* 0x0001a44d06001986 */ /* 0x000fe2000c101926 */
[----:B------:R-:W-:Y:S01]  /*6010*/  ISETP.GT.AND P1, PT, R4, 0x78, PT ;  /* 0x000000780400780c */ /* 0x000fe20003f24270 */
[----:B------:R-:W-:Y:S01]  /*6020*/  @P4 IMAD.MOV.U32 R4, RZ, RZ, R8 ;  /* 0x000000ffff044224 */ /* 0x000fe200078e0008 */
[----:B------:R-:W-:Y:S01]  /*6030*/  F2FP.TF32.F32.PACK_B R85, R85 ;  /* 0x00000055ff55723e */ /* 0x000fe200024050ff */
[----:B0-----:R-:W-:Y:S01]  /*6040*/  @P4 IMAD.MOV.U32 R5, RZ, RZ, R9 ;  /* 0x000000ffff054224 */ /* 0x001fe200078e0009 */
[----:B------:R-:W-:Y:S01]  /*6050*/  F2FP.TF32.F32.PACK_B R87, R87 ;  /* 0x00000057ff57723e */ /* 0x000fe200024050ff */
[----:B-1----:R-:W-:-:S03]  /*6060*/  FMUL R11, R80, R23 ;  /* 0x00000017500b7220 */ /* 0x002fc60000400000 */
[----:B------:R0:W-:Y:S01]  /*6070*/  @P4 STG.E desc[UR38][R4.64+0x1a0], R13 ;  /* 0x0001a00d04004986 */ /* 0x0001e2000c101926 */
[C---:B------:R-:W-:Y:S02]  /*6080*/  ISETP.GT.AND P4, PT, R3.reuse, RZ, P3 ;  /* 0x000000ff0300720c */ /* 0x040fe40001f84270 */
[----:B------:R-:W-:Y:S02]  /*6090*/  ISETP.GT.AND P3, PT, R3, 0x8, P3 ;  /* 0x000000080300780c */ /* 0x000fe40001f64270 */
[----:B------:R-:W-:Y:S01]  /*60a0*/  F2FP.TF32.F32.PACK_B R11, R11 ;  /* 0x0000000bff0b723e */ /* 0x000fe200024050ff */
[----:B0-----:R-:W-:Y:S02]  /*60b0*/  @P5 IMAD.MOV.U32 R4, RZ, RZ, R8 ;  /* 0x000000ffff045224 */ /* 0x001fe400078e0008 */
[----:B------:R-:W-:Y:S01]  /*60c0*/  FMUL R13, R86, R23 ;  /* 0x00000017560d7220 */ /* 0x000fe20000400000 */
[----:B------:R-:W-:-:S04]  /*60d0*/  @P5 IMAD.MOV.U32 R5, RZ, RZ, R9 ;  /* 0x000000ffff055224 */ /* 0x000fc800078e0009 */
[----:B------:R-:W-:Y:S01]  /*60e0*/  F2FP.TF32.F32.PACK_B R13, R13 ;  /* 0x0000000dff0d723e */ /* 0x000fe200024050ff */
[----:B------:R0:W-:Y:S01]  /*60f0*/  @P5 STG.E desc[UR38][R4.64+0x1a4], R79 ;  /* 0x0001a44f04005986 */ /* 0x0001e2000c101926 */
[C---:B------:R-:W-:Y:S02]  /*6100*/  ISETP.GT.AND P5, PT, R3.reuse, RZ, P2 ;  /* 0x000000ff0300720c */ /* 0x040fe400017a4270 */
[----:B------:R-:W-:Y:S01]  /*6110*/  ISETP.GT.AND P2, PT, R3, 0x8, P2 ;  /* 0x000000080300780c */ /* 0x000fe20001744270 */
[----:B0-----:R-:W-:Y:S02]  /*6120*/  @P4 IMAD.MOV.U32 R4, RZ, RZ, R6 ;  /* 0x000000ffff044224 */ /* 0x001fe400078e0006 */
[----:B------:R-:W-:-:S05]  /*6130*/  @P4 IMAD.MOV.U32 R5, RZ, RZ, R7 ;  /* 0x000000ffff054224 */ /* 0x000fca00078e0007 */
        /* <DEDUP_REMOVED lines=10> */
[----:B------:R0:W-:Y:S02]  /*61e0*/  @P3 STG.E desc[UR38][R4.64+0x1c0], R15 ;  /* 0x0001c00f04003986 */ /* 0x0001e4000c101926 */
[----:B0-----:R-:W-:Y:S02]  /*61f0*/  @P2 IMAD.MOV.U32 R4, RZ, RZ, R8 ;  /* 0x000000ffff042224 */ /* 0x001fe400078e0008 */
[----:B------:R-:W-:-:S05]  /*6200*/  @P2 IMAD.MOV.U32 R5, RZ, RZ, R9 ;  /* 0x000000ffff052224 */ /* 0x000fca00078e0009 */
[----:B------:R0:W-:Y:S02]  /*6210*/  @P2 STG.E desc[UR38][R4.64+0x1c4], R83 ;  /* 0x0001c45304002986 */ /* 0x0001e4000c101926 */
[----:B0-----:R-:W-:Y:S02]  /*6220*/  @P4 IMAD.MOV.U32 R4, RZ, RZ, R6 ;  /* 0x000000ffff044224 */ /* 0x001fe400078e0006 */
[----:B------:R-:W-:-:S05]  /*6230*/  @P4 IMAD.MOV.U32 R5, RZ, RZ, R7 ;  /* 0x000000ffff054224 */ /* 0x000fca00078e0007 */
[----:B------:R0:W-:Y:S04]  /*6240*/  @P4 STG.E desc[UR38][R4.64+0x1e0], R21 ;  /* 0x0001e01504004986 */ /* 0x0001e8000c101926 */
[----:B------:R1:W-:Y:S01]  /*6250*/  @P5 STG.E desc[UR38][R6.64+0x1e4], R85 ;  /* 0x0001e45506005986 */ /* 0x0003e2000c101926 */
[----:B0-----:R-:W-:Y:S02]  /*6260*/  @P1 IMAD.MOV.U32 R4, RZ, RZ, R8 ;  /* 0x000000ffff041224 */ /* 0x001fe400078e0008 */
[----:B------:R-:W-:-:S05]  /*6270*/  @P1 IMAD.MOV.U32 R5, RZ, RZ, R9 ;  /* 0x000000ffff051224 */ /* 0x000fca00078e0009 */
[----:B------:R1:W-:Y:S04]  /*6280*/  @P1 STG.E desc[UR38][R4.64+0x1e0], R13 ;  /* 0x0001e00d04001986 */ /* 0x0003e8000c101926 */
[----:B------:R1:W-:Y:S02]  /*6290*/  @P0 STG.E desc[UR38][R8.64+0x1e4], R87 ;  /* 0x0001e45708000986 */ /* 0x0003e4000c101926 */
.L_x_160:
[----:B------:R-:W-:Y:S05]  /*62a0*/  BSYNC B0 ;  /* 0x0000000000007941 */ /* 0x000fea0003800000 */
.L_x_34:
[----:B------:R-:W-:Y:S01]  /*62b0*/  IADD3 R16, P0, R16, UR36, RZ ;  /* 0x0000002410107c10 */ /* 0x000fe2000ff1e0ff */
[----:B------:R-:W-:Y:S01]  /*62c0*/  ULDC.64 UR4, c[0x0][0x650] ;  /* 0x0001940000047ab9 */ /* 0x000fe20000000a00 */
[----:B------:R-:W-:Y:S01]  /*62d0*/  PRMT R3, RZ, 0x7610, R3 ;  /* 0x00007610ff037816 */ /* 0x000fe20000000003 */
[----:B------:R-:W-:Y:S01]  /*62e0*/  IMAD.MOV.U32 R100, RZ, RZ, -0x1 ;  /* 0xffffffffff647424 */ /* 0x000fe200078e00ff */
[----:B------:R-:W-:Y:S01]  /*62f0*/  IADD3.X R17, R17, UR42, RZ, P0, !PT ;  /* 0x0000002a11117c10 */ /* 0x000fe200087fe4ff */
[----:B--2---:R-:W-:Y:S01]  /*6300*/  IMAD.MOV.U32 R101, RZ, RZ, -0x1 ;  /* 0xffffffffff657424 */ /* 0x004fe200078e00ff */
[----:B------:R-:W-:-:S04]  /*6310*/  ISETP.GE.U32.AND P0, PT, R16, UR4, PT ;  /* 0x0000000410007c0c */ /* 0x000fc8000bf06070 */
[----:B------:R-:W-:-:S13]  /*6320*/  ISETP.GE.U32.AND.EX P0, PT, R17, UR5, PT, P0 ;  /* 0x0000000511007c0c */ /* 0x000fda000bf06100 */
[----:B------:R-:W-:Y:S05]  /*6330*/  @P0 BRA `(.L_x_161) ;  /* 0x00000004004c0947 */ /* 0x000fea0003800000 */
[----:B0-----:R-:W0:Y:S01]  /*6340*/  LDC.64 R10, c[0x0][0x628] ;  /* 0x00018a00ff0a7b82 */ /* 0x001e220000000a00 */
[----:B-1--4-:R-:W1:Y:S01]  /*6350*/  S2R R12, SR_CTAID.X ;  /* 0x00000000000c7919 */ /* 0x012e620000002500 */
[----:B---3--:R-:W-:Y:S02]  /*6360*/  IMAD.MOV.U32 R8, RZ, RZ, R16 ;  /* 0x000000ffff087224 */ /* 0x008fe400078e0010 */
[----:B------:R-:W-:Y:S01]  /*6370*/  IMAD.MOV.U32 R9, RZ, RZ, R17 ;  /* 0x000000ffff097224 */ /* 0x000fe200078e0011 */
[----:B------:R-:W2:Y:S03]  /*6380*/  S2R R20, SR_CTAID.Y ;  /* 0x0000000000147919 */ /* 0x000ea60000002600 */
[----:B------:R-:W3:Y:S08]  /*6390*/  LDC R0, c[0x0][0x630] ;  /* 0x00018c00ff007b82 */ /* 0x000ef00000000800 */
[----:B------:R-:W4:Y:S01]  /*63a0*/  LDC.64 R14, c[0x0][0x620] ;  /* 0x00018800ff0e7b82 */ /* 0x000f220000000a00 */
[----:B0-----:R-:W-:-:S04]  /*63b0*/  ISETP.NE.U32.AND P0, PT, R10, RZ, PT ;  /* 0x000000ff0a00720c */ /* 0x001fc80003f05070 */
[----:B------:R-:W-:-:S13]  /*63c0*/  ISETP.NE.AND.EX P0, PT, R11, RZ, PT, P0 ;  /* 0x000000ff0b00720c */ /* 0x000fda0003f05300 */
[----:B-1234-:R-:W-:Y:S05]  /*63d0*/  @!P0 BRA `(.L_x_162) ;  /* 0x0000000000288947 */ /* 0x01efea0003800000 */
        /* <DEDUP_REMOVED lines=10> */
.L_x_162:
[-CC-:B------:R-:W-:Y:S01]  /*6480*/  SHF.R.U64 R101, R8, R0.reuse, R9.reuse ;  /* 0x0000000008657219 */ /* 0x180fe20000001209 */
[----:B------:R-:W0:Y:S01]  /*6490*/  LDC.64 R26, c[0x0][0x640] ;  /* 0x00019000ff1a7b82 */ /* 0x000e220000000a00 */
[----:B------:R-:W-:Y:S01]  /*64a0*/  SHF.R.U32.HI R0, RZ, R0, R9 ;  /* 0x00000000ff007219 */ /* 0x000fe20000011609 */
[----:B------:R-:W-:Y:S01]  /*64b0*/  ULDC UR4, c[0x0][0x150] ;  /* 0x0000540000047ab9 */ /* 0x000fe20000000800 */
[----:B------:R-:W-:Y:S02]  /*64c0*/  IADD3 R3, P0, RZ, -R101, RZ ;  /* 0x80000065ff037210 */ /* 0x000fe40007f1e0ff */
[----:B------:R-:W-:-:S03]  /*64d0*/  I2FP.F32.U32 R7, R12 ;  /* 0x0000000c00077245 */ /* 0x000fc60000201000 */
[----:B------:R-:W1:Y:S01]  /*64e0*/  LDC R6, c[0x0][0x618] ;  /* 0x00018600ff067b82 */ /* 0x000e620000000800 */
[----:B------:R-:W-:Y:S02]  /*64f0*/  IMAD.X R5, RZ, RZ, ~R0, P0 ;  /* 0x000000ffff057224 */ /* 0x000fe400000e0e00 */
[----:B------:R-:W-:Y:S01]  /*6500*/  FMUL R7, R7, UR4 ;  /* 0x0000000407077c20 */ /* 0x000fe20008400000 */
[----:B------:R-:W-:Y:S01]  /*6510*/  ULDC UR4, c[0x0][0x154] ;  /* 0x0000550000047ab9 */ /* 0x000fe20000000800 */
[-C--:B------:R-:W-:Y:S02]  /*6520*/  IMAD R0, R5, R14.reuse, RZ ;  /* 0x0000000e05007224 */ /* 0x080fe400078e02ff */
[C---:B------:R-:W-:Y:S01]  /*6530*/  IMAD.WIDE.U32 R4, R3.reuse, R14, R16 ;  /* 0x0000000e03047225 */ /* 0x040fe200078e0010 */
[----:B------:R-:W2:Y:S01]  /*6540*/  LDC R8, c[0x0][0x608] ;  /* 0x00018200ff087b82 */ /* 0x000ea20000000800 */
[----:B------:R-:W3:Y:S02]  /*6550*/  F2I.U32.TRUNC.NTZ R7, R7 ;  /* 0x0000000700077305 */ /* 0x000ee4000020f000 */
[----:B------:R-:W-:Y:S01]  /*6560*/  IMAD R3, R3, R15, R0 ;  /* 0x0000000f03037224 */ /* 0x000fe200078e0200 */
[----:B------:R-:W-:-:S03]  /*6570*/  I2FP.F32.U32 R0, R20 ;  /* 0x0000001400007245 */ /* 0x000fc60000201000 */
[----:B------:R-:W-:Y:S01]  /*6580*/  IMAD.IADD R3, R5, 0x1, R3 ;  /* 0x0000000105037824 */ /* 0x000fe200078e0203 */
[----:B------:R-:W4:Y:S01]  /*6590*/  LDC R11, c[0x0][0x658] ;  /* 0x00019600ff0b7b82 */ /* 0x000f220000000800 */
[----:B0-----:R-:W-:-:S04]  /*65a0*/  ISETP.NE.U32.AND P0, PT, R26, RZ, PT ;  /* 0x000000ff1a00720c */ /* 0x001fc80003f05070 */
[----:B------:R-:W-:-:S03]  /*65b0*/  ISETP.NE.AND.EX P0, PT, R27, RZ, PT, P0 ;  /* 0x000000ff1b00720c */ /* 0x000fc60003f05300 */
[----:B------:R-:W0:Y:S01]  /*65c0*/  LDC R9, c[0x0][0x144] ;  /* 0x00005100ff097b82 */ /* 0x000e220000000800 */
[-C--:B-1----:R-:W-:Y:S01]  /*65d0*/  SHF.R.U64 R10, R4, R6.reuse, R3 ;  /* 0x00000006040a7219 */ /* 0x082fe20000001203 */
[----:B---3--:R-:W-:Y:S01]  /*65e0*/  IMAD.MOV R7, RZ, RZ, -R7 ;  /* 0x000000ffff077224 */ /* 0x008fe200078e0a07 */
[----:B------:R-:W-:Y:S01]  /*65f0*/  SHF.R.U32.HI R3, RZ, R6, R3 ;  /* 0x00000006ff037219 */ /* 0x000fe20000011603 */
[----:B------:R-:W-:-:S04]  /*6600*/  FMUL R6, R0, UR4 ;  /* 0x0000000400067c20 */ /* 0x000fc80008400000 */
[----:B------:R-:W1:Y:S01]  /*6610*/  LDC R21, c[0x0][0x148] ;  /* 0x00005200ff157b82 */ /* 0x000e620000000800 */
[----:B------:R3:W0:Y:S01]  /*6620*/  F2I.U32.TRUNC.NTZ R14, R6 ;  /* 0x00000006000e7305 */ /* 0x000622000020f000 */
[-CC-:B--2---:R-:W-:Y:S02]  /*6630*/  SHF.R.U64 R13, R10, R8.reuse, R3.reuse ;  /* 0x000000080a0d7219 */ /* 0x184fe40000001203 */
[----:B------:R-:W-:-:S04]  /*6640*/  SHF.R.U32.HI R0, RZ, R8, R3 ;  /* 0x00000008ff007219 */ /* 0x000fc80000011603 */
[----:B-----5:R-:W2:Y:S01]  /*6650*/  LDC R24, c[0x0][0x648] ;  /* 0x00019200ff187b82 */ /* 0x020ea20000000800 */
[-CC-:B----4-:R-:W-:Y:S02]  /*6660*/  SHF.R.U64 R15, R13, R11.reuse, R0.reuse ;  /* 0x0000000b0d0f7219 */ /* 0x190fe40000001200 */
[----:B------:R-:W-:-:S03]  /*6670*/  SHF.R.U32.HI R5, RZ, R11, R0 ;  /* 0x0000000bff057219 */ /* 0x000fc60000011600 */
[----:B------:R-:W-:Y:S02]  /*6680*/  IMAD.MOV.U32 R4, RZ, RZ, R15 ;  /* 0x000000ffff047224 */ /* 0x000fe400078e000f */
[----:B------:R-:W4:Y:S01]  /*6690*/  LDC R28, c[0x0][0x638] ;  /* 0x00018e00ff1c7b82 */ /* 0x000f220000000800 */
[----:B0-----:R-:W-:-:S07]  /*66a0*/  IMAD R25, R9, R7, R12 ;  /* 0x0000000709197224 */ /* 0x001fce00078e020c */
[----:B------:R-:W0:Y:S08]  /*66b0*/  LDC R29, c[0x0][0x610] ;  /* 0x00018400ff1d7b82 */ /* 0x000e300000000800 */
[----:B------:R-:W0:Y:S01]  /*66c0*/  LDC R30, c[0x0][0x600] ;  /* 0x00018000ff1e7b82 */ /* 0x000e220000000800 */
[----:B-123--:R-:W-:Y:S05]  /*66d0*/  @!P0 BRA `(.L_x_163) ;  /* 0x0000000000288947 */ /* 0x00efea0003800000 */
[----:B------:R-:W1:Y:S02]  /*66e0*/  LDC R0, c[0x0][0x64c] ;  /* 0x00019300ff007b82 */ /* 0x000e640000000800 */
[----:B-1----:R-:W-:-:S05]  /*66f0*/  IADD3 R3, P0, R15, R0, RZ ;  /* 0x000000000f037210 */ /* 0x002fca0007f1e0ff */
        /* <DEDUP_REMOVED lines=8> */
.L_x_163:
[----:B------:R-:W-:Y:S01]  /*6780*/  ISETP.NE.AND P0, PT, R2, 0x1, PT ;  /* 0x000000010200780c */ /* 0x000fe20003f05270 */
[----:B------:R-:W-:Y:S01]  /*6790*/  IMAD.MOV R14, RZ, RZ, -R14 ;  /* 0x000000ffff0e7224 */ /* 0x000fe200078e0a0e */
[----:B------:R-:W-:Y:S02]  /*67a0*/  SHF.R.U64 R3, R4, R24, R5 ;  /* 0x0000001804037219 */ /* 0x000fe40000001205 */
[----:B------:R-:W-:Y:S02]  /*67b0*/  LOP3.LUT R0, R13, R98, RZ, 0xc0, !PT ;  /* 0x000000620d007212 */ /* 0x000fe400078ec0ff */
[----:B------:R-:W-:Y:S01]  /*67c0*/  LOP3.LUT R10, R10, R97, RZ, 0xc0, !PT ;  /* 0x000000610a0a7212 */ /* 0x000fe200078ec0ff */
[----:B------:R-:W-:Y:S02]  /*67d0*/  IMAD.MOV R4, RZ, RZ, -R3 ;  /* 0x000000ffff047224 */ /* 0x000fe400078e0a03 */
[----:B------:R-:W-:Y:S02]  /*67e0*/  IMAD R0, R93, R3, R0 ;  /* 0x000000035d007224 */ /* 0x000fe400078e0200 */
[----:B----4-:R-:W-:-:S02]  /*67f0*/  IMAD R3, R4, R28, R15 ;  /* 0x0000001c04037224 */ /* 0x010fc400078e020f */
[----:B------:R-:W-:Y:S02]  /*6800*/  @P0 IMAD R25, R21, R14, R20 ;  /* 0x0000000e15190224 */ /* 0x000fe400078e0214 */
[----:B0-----:R-:W-:Y:S02]  /*6810*/  IMAD R5, R3, R30, R10 ;  /* 0x0000001e03057224 */ /* 0x001fe400078e020a */
[----:B------:R-:W-:Y:S02]  /*6820*/  IMAD R0, R0, R29, R25 ;  /* 0x0000001d00007224 */ /* 0x000fe400078e0219 */
[----:B------:R-:W-:-:S03]  /*6830*/  IMAD.MOV.U32 R4, RZ, RZ, 0x1 ;  /* 0x00000001ff047424 */ /* 0x000fc600078e00ff */
[----:B------:R-:W-:Y:S02]  /*6840*/  SEL R100, R5, R0, !P0 ;  /* 0x0000000005647207 */ /* 0x000fe40004000000 */
[----:B------:R-:W-:Y:S02]  /*6850*/  PRMT R3, R4, 0x7610, R3 ;  /* 0x0000761004037816 */ /* 0x000fe40000000003 */
[----:B------:R-:W-:-:S07]  /*6860*/  SEL R0, R0, R5, !P0 ;  /* 0x0000000500007207 */ /* 0x000fce0004000000 */
.L_x_161:
[----:B------:R-:W-:Y:S01]  /*6870*/  UIMAD.WIDE.U32 UR4, UR41, 0x24924925, URZ ;  /* 0x24924925290478a5 */ /* 0x000fe2000f8e003f */
[----:B------:R-:W-:Y:S01]  /*6880*/  LOP3.LUT P0, RZ, R3, 0xff, RZ, 0xc0, !PT ;  /* 0x000000ff03ff7812 */ /* 0x000fe2000780c0ff */
[----:B------:R-:W-:Y:S02]  /*6890*/  IMAD.MOV.U32 R103, RZ, RZ, R0 ;  /* 0x000000ffff677224 */ /* 0x000fe400078e0000 */
[----:B------:R-:W-:-:S04]  /*68a0*/  UIADD3 UR4, UR41, -UR5, URZ ;  /* 0x8000000529047290 */ /* 0x000fc8000fffe03f */
[----:B------:R-:W-:-:S04]  /*68b0*/  ULEA.HI UR4, UR4, UR5, URZ, 0x1f ;  /* 0x0000000504047291 */ /* 0x000fc8000f8ff83f */
[----:B------:R-:W-:-:S04]  /*68c0*/  USHF.R.U32.HI UR4, URZ, 0x2, UR4 ;  /* 0x000000023f047899 */ /* 0x000fc80008011604 */
[----:B------:R-:W-:Y:S01]  /*68d0*/  UIMAD UR41, UR4, -0x7, UR41 ;  /* 0xfffffff9042978a4 */ /* 0x000fe2000f8e0229 */
[----:B------:R-:W-:Y:S11]  /*68e0*/  @P0 BRA `(.L_x_164) ;  /* 0xffffffa800fc0947 */ /* 0x000ff6000383ffff */
[----:B------:R-:W-:Y:S05]  /*68f0*/  EXIT ;  /* 0x000000000000794d */ /* 0x000fea0003800000 */
.L_x_7:
        /* <DEDUP_REMOVED lines=26> */
.L_x_166:
[----:B------:R-:W0:Y:S01]  /*6aa0*/  LDC.64 R30, c[0x0][0x640] ;  /* 0x00019000ff1e7b82 */ /* 0x000e220000000a00 */
[-CC-:B------:R-:W-:Y:S01]  /*6ab0*/  SHF.R.U64 R22, R14, R8.reuse, R15.reuse ;  /* 0x000000080e167219 */ /* 0x180fe2000000120f */
[----:B------:R-:W-:Y:S01]  /*6ac0*/  IMAD.MOV.U32 R27, RZ, RZ, 0x1 ;  /* 0x00000001ff1b7424 */ /* 0x000fe200078e00ff */
[----:B------:R-:W-:Y:S02]  /*6ad0*/  SHF.R.U32.HI R7, RZ, R8, R15 ;  /* 0x00000008ff077219 */ /* 0x000fe4000001160f */
[----:B------:R-:W-:-:S03]  /*6ae0*/  IADD3 R13, P0, RZ, -R22, RZ ;  /* 0x80000016ff0d7210 */ /* 0x000fc60007f1e0ff */
[----:B------:R-:W1:Y:S02]  /*6af0*/  LDC R12, c[0x0][0x618] ;  /* 0x00018600ff0c7b82 */ /* 0x000e640000000800 */
[----:B------:R-:W-:Y:S02]  /*6b00*/  IMAD.X R7, RZ, RZ, ~R7, P0 ;  /* 0x000000ffff077224 */ /* 0x000fe400000e0e07 */
[----:B------:R-:W-:-:S04]  /*6b10*/  IMAD.WIDE.U32 R10, R13, R24, R16 ;  /* 0x000000180d0a7225 */ /* 0x000fc800078e0010 */
[----:B------:R-:W2:Y:S01]  /*6b20*/  LDC R14, c[0x0][0x608] ;  /* 0x00018200ff0e7b82 */ /* 0x000ea20000000800 */
[----:B------:R-:W-:-:S04]  /*6b30*/  IMAD R8, R7, R24, RZ ;  /* 0x0000001807087224 */ /* 0x000fc800078e02ff */
[----:B------:R-:W-:-:S03]  /*6b40*/  IMAD R7, R13, R25, R8 ;  /* 0x000000190d077224 */ /* 0x000fc600078e0208 */
[----:B------:R-:W3:Y:S01]  /*6b50*/  LDC R28, c[0x0][0x658] ;  /* 0x00019600ff1c7b82 */ /* 0x000ee20000000800 */
[----:B------:R-:W-:Y:S01]  /*6b60*/  IMAD.IADD R7, R11, 0x1, R7 ;  /* 0x000000010b077824 */ /* 0x000fe200078e0207 */
[----:B0-----:R-:W-:Y:S01]  /*6b70*/  ISETP.NE.U32.AND P0, PT, R30, RZ, PT ;  /* 0x000000ff1e00720c */ /* 0x001fe20003f05070 */
[----:B------:R-:W-:-:S03]  /*6b80*/  IMAD.MOV.U32 R11, RZ, RZ, -0x1 ;  /* 0xffffffffff0b7424 */ /* 0x000fc600078e00ff */
        /* <DEDUP_REMOVED lines=8> */
[-C--:B---3--:R-:W-:Y:S02]  /*6c10*/  SHF.L.U32 R10, R11, R28.reuse, RZ ;  /* 0x0000001c0b0a7219 */ /* 0x088fe400000006ff */
[--C-:B------:R-:W-:Y:S02]  /*6c20*/  SHF.R.U64 R26, R24, R28, R7.reuse ;  /* 0x0000001c181a7219 */ /* 0x100fe40000001207 */
[----:B------:R-:W-:Y:S02]  /*6c30*/  LOP3.LUT R29, RZ, R10, RZ, 0x33, !PT ;  /* 0x0000000aff1d7212 */ /* 0x000fe400078e33ff */
[----:B------:R-:W-:Y:S01]  /*6c40*/  SHF.R.U32.HI R11, RZ, R28, R7 ;  /* 0x0000001cff0b7219 */ /* 0x000fe20000011607 */
[----:B------:R-:W3:Y:S01]  /*6c50*/  LDC R32, c[0x0][0x610] ;  /* 0x00018400ff207b82 */ /* 0x000ee20000000800 */
[----:B------:R-:W-:Y:S01]  /*6c60*/  IMAD.MOV.U32 R10, RZ, RZ, R26 ;  /* 0x000000ffff0a7224 */ /* 0x000fe200078e001a */
[----:B------:R-:W-:Y:S06]  /*6c70*/  @!P0 BRA `(.L_x_167) ;  /* 0x0000000000288947 */ /* 0x000fec0003800000 */
        /* <DEDUP_REMOVED lines=10> */
.L_x_167:
[----:B------:R-:W-:Y:S02]  /*6d20*/  ISETP.NE.AND P0, PT, R2, 0x1, PT ;  /* 0x000000010200780c */ /* 0x000fe40003f05270 */
[----:B-1----:R-:W-:Y:S01]  /*6d30*/  SHF.R.U64 R8, R10, R8, R11 ;  /* 0x000000080a087219 */ /* 0x002fe2000000120b */
[----:B0-----:R-:W-:Y:S01]  /*6d40*/  VIADD R11, R21, 0xffffffff ;  /* 0xffffffff150b7836 */ /* 0x001fe20000000000 */
[----:B------:R-:W-:Y:S02]  /*6d50*/  SHF.L.U32 R27, R27, R28, RZ ;  /* 0x0000001c1b1b7219 */ /* 0x000fe400000006ff */
[----:B------:R-:W-:Y:S01]  /*6d60*/  LOP3.LUT R5, R24, R29, RZ, 0xc0, !PT ;  /* 0x0000001d18057212 */ /* 0x000fe200078ec0ff */
[----:B------:R-:W-:-:S04]  /*6d70*/  IMAD.MOV R7, RZ, RZ, -R8 ;  /* 0x000000ffff077224 */ /* 0x000fc800078e0a08 */
[----:B------:R-:W-:Y:S02]  /*6d80*/  IMAD R5, R27, R8, R5 ;  /* 0x000000081b057224 */ /* 0x000fe400078e0205 */
[----:B------:R-:W-:Y:S01]  /*6d90*/  @P0 IMAD R6, R9, R23, R4 ;  /* 0x0000001709060224 */ /* 0x000fe200078e0204 */
[----:B------:R-:W-:Y:S01]  /*6da0*/  LOP3.LUT R9, R20, R11, RZ, 0xc0, !PT ;  /* 0x0000000b14097212 */ /* 0x000fe200078ec0ff */
[----:B--2---:R-:W-:Y:S02]  /*6db0*/  IMAD R4, R7, R25, R26 ;  /* 0x0000001907047224 */ /* 0x004fe400078e021a */
[----:B---3--:R-:W-:Y:S02]  /*6dc0*/  IMAD R6, R5, R32, R6 ;  /* 0x0000002005067224 */ /* 0x008fe400078e0206 */
[----:B------:R-:W-:Y:S02]  /*6dd0*/  IMAD R5, R4, R21, R9 ;  /* 0x0000001504057224 */ /* 0x000fe400078e0209 */
[----:B------:R-:W-:-:S02]  /*6de0*/  IMAD.MOV.U32 R8, RZ, RZ, 0x1 ;  /* 0x00000001ff087424 */ /* 0x000fc400078e00ff */
[----:B------:R-:W-:Y:S01]  /*6df0*/  IMAD.MOV.U32 R7, RZ, RZ, R22 ;  /* 0x000000ffff077224 */ /* 0x000fe200078e0016 */
[----:B------:R-:W-:Y:S02]  /*6e00*/  SEL R21, R5, R6, !P0 ;  /* 0x0000000605157207 */ /* 0x000fe40004000000 */
[----:B------:R-:W-:-:S07]  /*6e10*/  SEL R20, R6, R5, !P0 ;  /* 0x0000000506147207 */ /* 0x000fce0004000000 */
.L_x_165:
[----:B------:R-:W-:-:S08]  /*6e20*/  NOP ;  /* 0x0000000000007918 */ /* 0x000fd00000000000 */
[----:B------:R-:W0:-:S00]  /*6e30*/  USETMAXREG.DEALLOC.CTAPOOL 0x28 ;  /* 0x00000028000079c8 */ /* 0x000e0000080e0500 */
[----:B0-----:R-:W-:-:S13]  /*6e40*/  ISETP.NE.AND P0, PT, R3, RZ, PT ;  /* 0x000000ff0300720c */ /* 0x001fda0003f05270 */
[----:B------:R-:W-:Y:S05]  /*6e50*/  @P0 EXIT ;  /* 0x000000000000094d */ /* 0x000fea0003800000 */
[----:B------:R-:W-:Y:S01]  /*6e60*/  LOP3.LUT P0, RZ, R8, 0xff, RZ, 0xc0, !PT ;  /* 0x000000ff08ff7812 */ /* 0x000fe2000780c0ff */
[----:B------:R-:W-:Y:S02]  /*6e70*/  IMAD.MOV.U32 R3, RZ, RZ, 0x1 ;  /* 0x00000001ff037424 */ /* 0x000fe400078e00ff */
[----:B------:R-:W-:-:S10]  /*6e80*/  IMAD.MOV.U32 R8, RZ, RZ, RZ ;  /* 0x000000ffff087224 */ /* 0x000fd400078e00ff */
[----:B------:R-:W-:Y:S05]  /*6e90*/  @!P0 BRA `(.L_x_168) ;  /* 0x0000000c00308947 */ /* 0x000fea0003800000 */
[----:B------:R-:W0:Y:S01]  /*6ea0*/  LDC R3, c[0x0][0x28c] ;  /* 0x0000a300ff037b82 */ /* 0x000e220000000800 */
[----:B------:R-:W1:Y:S01]  /*6eb0*/  S2R R13, SR_CgaCtaId ;  /* 0x00000000000d7919 */ /* 0x000e620000008800 */
[----:B------:R-:W-:Y:S01]  /*6ec0*/  ULDC UR5, c[0x0][0x658] ;  /* 0x0001960000057ab9 */ /* 0x000fe20000000800 */
[----:B------:R-:W-:Y:S01]  /*6ed0*/  UMOV UR6, 0xffffffff ;  /* 0xffffffff00067882 */ /* 0x000fe20000000000 */
[----:B------:R-:W-:Y:S01]  /*6ee0*/  BSSY B0, `(.L_x_168) ;  /* 0x00000c7000007945 */ /* 0x000fe20003800000 */
[----:B------:R-:W-:Y:S01]  /*6ef0*/  USHF.L.U32 UR6, UR6, UR5, URZ ;  /* 0x0000000506067299 */ /* 0x000fe2000800063f */
[----:B------:R-:W-:Y:S01]  /*6f00*/  IMAD.MOV.U32 R10, RZ, RZ, 0x1 ;  /* 0x00000001ff0a7424 */ /* 0x000fe200078e00ff */
[----:B------:R-:W-:Y:S01]  /*6f10*/  LOP3.LUT R9, R18, 0x2, RZ, 0xfc, !PT ;  /* 0x0000000212097812 */ /* 0x000fe200078efcff */
[----:B------:R-:W-:Y:S01]  /*6f20*/  IMAD.MOV.U32 R8, RZ, RZ, RZ ;  /* 0x000000ffff087224 */ /* 0x000fe200078e00ff */
[----:B------:R-:W-:Y:S01]  /*6f30*/  ULDC UR4, c[0x0][0x600] ;  /* 0x0001800000047ab9 */ /* 0x000fe20000000800 */
[----:B------:R-:W-:Y:S01]  /*6f40*/  UMOV UR7, 0x1 ;  /* 0x0000000100077882 */ /* 0x000fe20000000000 */
[----:B------:R-:W-:-:S02]  /*6f50*/  UIADD3 UR15, UR4, -0x1, URZ ;  /* 0xffffffff040f7890 */ /* 0x000fc4000fffe03f */
[----:B------:R-:W-:Y:S02]  /*6f60*/  USHF.L.U32 UR17, UR7, UR5, URZ ;  /* 0x0000000507117299 */ /* 0x000fe4000800063f */
[----:B------:R-:W-:Y:S01]  /*6f70*/  ULOP3.LUT UR16, URZ, UR6, URZ, 0x33, !UPT ;  /* 0x000000063f107292 */ /* 0x000fe2000f8e333f */
[----:B------:R-:W-:Y:S01]  /*6f80*/  ULDC.64 UR20, c[0x0][0x198] ;  /* 0x0000660000147ab9 */ /* 0x000fe20000000a00 */
[----:B0-----:R-:W-:-:S05]  /*6f90*/  VIADD R3, R3, 0x1f ;  /* 0x0000001f03037836 */ /* 0x001fca0000000000 */
[----:B------:R-:W-:-:S04]  /*6fa0*/  SHF.R.S32.HI R4, RZ, 0x1f, R3 ;  /* 0x0000001fff047819 */ /* 0x000fc80000011403 */
[----:B------:R-:W-:Y:S01]  /*6fb0*/  LEA.HI R4, R4, R3, RZ, 0x5 ;  /* 0x0000000304047211 */ /* 0x000fe200078f28ff */
[C---:B-1----:R-:W-:Y:S02]  /*6fc0*/  IMAD.SHL.U32 R12, R13.reuse, 0x10, RZ ;  /* 0x000000100d0c7824 */ /* 0x042fe400078e00ff */
[----:B------:R-:W-:Y:S01]  /*6fd0*/  IMAD.SHL.U32 R13, R13, 0x200, RZ ;  /* 0x000002000d0d7824 */ /* 0x000fe200078e00ff */
[----:B------:R-:W-:Y:S01]  /*6fe0*/  SHF.R.S32.HI R11, RZ, 0x5, R4 ;  /* 0x00000005ff0b7819 */ /* 0x000fe20000011404 */
[----:B------:R-:W-:Y:S01]  /*6ff0*/  IMAD.MOV.U32 R3, RZ, RZ, 0x1 ;  /* 0x00000001ff037424 */ /* 0x000fe200078e00ff */
[----:B------:R-:W-:Y:S02]  /*7000*/  LOP3.LUT R12, R12, 0x70, RZ, 0xc0, !PT ;  /* 0x000000700c0c7812 */ /* 0x000fe400078ec0ff */
[----:B------:R-:W-:Y:S01]  /*7010*/  LOP3.LUT R13, R13, 0xe00, RZ, 0xc0, !PT ;  /* 0x00000e000d0d7812 */ /* 0x000fe200078ec0ff */
[----:B------:R-:W-:-:S07]  /*7020*/  VIADD R19, R11, 0x1 ;  /* 0x000000010b137836 */ /* 0x000fce0000000000 */
.L_x_179:
[----:B------:R-:W-:-:S03]  /*7030*/  UMOV UR4, 0xffffffff ;  /* 0xffffffff00047882 */ /* 0x000fc60000000000 */
[----:B------:R-:W-:Y:S05]  /*7040*/  BRA.DIV UR4, `(.L_x_169) ;  /* 0x0000001204187947 */ /* 0x000fea000b800000 */
[----:B------:R-:W-:-:S13]  /*7050*/  ELECT P6, URZ, PT ;  /* 0x00000000003f782f */ /* 0x000fda00038c0000 */
.L_x_193:
[----:B------:R-:W0:Y:S01]  /*7060*/  LDC R4, c[0x0][0x28c] ;  /* 0x0000a300ff047b82 */ /* 0x000e220000000800 */
[----:B------:R-:W-:Y:S01]  /*7070*/  BSSY B1, `(.L_x_170) ;  /* 0x0000038000017945 */ /* 0x000fe20003800000 */
[----:B0-----:R-:W-:-:S13]  /*7080*/  ISETP.LT.OR P6, PT, R4, 0x1, !P6 ;  /* 0x000000010400780c */ /* 0x001fda00077c1670 */
[----:B------:R-:W-:Y:S05]  /*7090*/  @P6 BRA `(.L_x_171) ;  /* 0x0000000000d46947 */ /* 0x000fea0003800000 */
[----:B------:R-:W-:Y:S02]  /*70a0*/  IMAD.SHL.U32 R20, R20, 0x80, RZ ;  /* 0x0000008014147824 */ /* 0x000fe400078e00ff */
[----:B------:R-:W-:Y:S02]  /*70b0*/  IMAD R21, R21, 0x80, R12 ;  /* 0x0000008015157824 */ /* 0x000fe400078e020c */
[----:B------:R-:W-:Y:S02]  /*70c0*/  IMAD.MOV.U32 R22, RZ, RZ, RZ ;  /* 0x000000ffff167224 */ /* 0x000fe400078e00ff */
[----:B------:R-:W-:Y:S02]  /*70d0*/  IMAD.MOV.U32 R4, RZ, RZ, R19 ;  /* 0x000000ffff047224 */ /* 0x000fe400078e0013 */
[----:B------:R-:W-:Y:S02]  /*70e0*/  IMAD.MOV.U32 R5, RZ, RZ, R3 ;  /* 0x000000ffff057224 */ /* 0x000fe400078e0003 */
[----:B------:R-:W-:-:S07]  /*70f0*/  IMAD.MOV.U32 R6, RZ, RZ, R8 ;  /* 0x000000ffff067224 */ /* 0x000fce00078e0008 */
.L_x_174:
[----:B------:R-:W0:Y:S01]  /*7100*/  S2R R15, SR_CgaCtaId ;  /* 0x00000000000f7919 */ /* 0x000e220000008800 */
[----:B------:R-:W-:Y:S02]  /*7110*/  MOV R14, 0x400 ;  /* 0x00000400000e7802 */ /* 0x000fe40000000f00 */
[----:B------:R-:W-:Y:S02]  /*7120*/  ISETP.NE.AND P1, PT, R0, RZ, PT ;  /* 0x000000ff0000720c */ /* 0x000fe40003f25270 */
[----:B0-----:R-:W-:Y:S02]  /*7130*/  LEA R25, R15, R14, 0x18 ;  /* 0x0000000e0f197211 */ /* 0x001fe400078ec0ff */
[----:B------:R-:W-:-:S09]  /*7140*/  SHF.L.U32 R14, R5, 0x1f, RZ ;  /* 0x0000001f050e7819 */ /* 0x000fd200000006ff */
[----:B------:R-:W0:Y:S01]  /*7150*/  @!P1 LDC R15, c[0x0][0x500] ;  /* 0x00014000ff0f9b82 */ /* 0x000e220000000800 */
[----:B------:R-:W-:-:S04]  /*7160*/  IMAD R23, R6, 0x8, R25 ;  /* 0x0000000806177824 */ /* 0x000fc800078e0219 */
[----:B------:R-:W1:Y:S02]  /*7170*/  SYNCS.PHASECHK.TRANS64.TRYWAIT P0, [R23+URZ+0x38], R14 ;  /* 0x0000380e170075a7 */ /* 0x000e64000800017f */
[----:B-1----:R-:W-:Y:S05]  /*7180*/  @!P0 BRA `(.L_x_172) ;  /* 0x0000000c00e88947 */ /* 0x002fea0003800000 */
.L_x_194:
[----:B-1----:R-:W-:Y:S01]  /*7190*/  PRMT R14, R9, 0x9910, RZ ;  /* 0x00009910090e7816 */ /* 0x002fe200000000ff */
[----:B0-----:R0:W-:Y:S03]  /*71a0*/  @!P1 SYNCS.ARRIVE.TRANS64 RZ, [R23+URZ], R15 ;  /* 0x0000000f17ff99a7 */ /* 0x0011e6000800003f */
[----:B------:R-:W-:-:S13]  /*71b0*/  ISETP.NE.AND P0, PT, R14, 0x2, PT ;  /* 0x000000020e00780c */ /* 0x000fda0003f05270 */
[----:B0-----:R-:W-:Y:S05]  /*71c0*/  @P0 BRA `(.L_x_173) ;  /* 0x0000000000040947 */ /* 0x001fea0003800000 */
[----:B------:R-:W-:Y:S01]  /*71d0*/  BPT.TRAP 0x1 ;  /* 0x000000040000795c */ /* 0x000fe20000300000 */
.L_x_173:
[C---:B------:R-:W-:Y:S01]  /*71e0*/  IMAD R14, R6.reuse, 0x1000, R13 ;  /* 0x00001000060e7824 */ /* 0x040fe200078e020d */
[----:B------:R-:W-:Y:S01]  /*71f0*/  R2UR UR9, R23 ;  /* 0x00000000170972ca */ /* 0x000fe200000e0000 */
[--C-:B------:R-:W-:Y:S01]  /*7200*/  IMAD R15, R6, 0x4000, R25.reuse ;  /* 0x00004000060f7824 */ /* 0x100fe200078e0219 */
[----:B------:R-:W-:Y:S01]  /*7210*/  UIADD3 UR4, UP0, UR20, 0xf0, URZ ;  /* 0x000000f014047890 */ /* 0x000fe2000ff1e03f */
[----:B------:R-:W-:Y:S01]  /*7220*/  IMAD R14, R14, 0x4, R25 ;  /* 0x000000040e0e7824 */ /* 0x000fe200078e0219 */
[----:B------:R-:W-:Y:S01]  /*7230*/  R2UR UR11, R20 ;  /* 0x00000000140b72ca */ /* 0x000fe200000e0000 */
[----:B------:R-:W-:Y:S01]  /*7240*/  VIADD R4, R4, 0xffffffff ;  /* 0xffffffff04047836 */ /* 0x000fe20000000000 */
[----:B------:R-:W-:Y:S01]  /*7250*/  R2UR UR5, R15 ;  /* 0x000000000f0572ca */ /* 0x000fe200000e0000 */
[----:B------:R-:W-:Y:S01]  /*7260*/  UIADD3 UR22, UP1, UR20, 0x1f0, URZ ;  /* 0x000001f014167890 */ /* 0x000fe2000ff3e03f */
[----:B------:R-:W-:Y:S01]  /*7270*/  R2UR UR8, R14 ;  /* 0x000000000e0872ca */ /* 0x000fe200000e0000 */
[----:B------:R-:W-:Y:S01]  /*7280*/  VIADD R6, R6, 0x1 ;  /* 0x0000000106067836 */ /* 0x000fe20000000000 */
[----:B------:R-:W-:Y:S01]  /*7290*/  R2UR UR10, R22 ;  /* 0x00000000160a72ca */ /* 0x000fe200000e0000 */
[----:B------:R-:W-:Y:S01]  /*72a0*/  UIADD3.X UR23, URZ, UR21, URZ, UP1, !UPT ;  /* 0x000000153f177290 */ /* 0x000fe20008ffe43f */
[----:B------:R-:W-:Y:S01]  /*72b0*/  R2UR UR12, R7 ;  /* 0x00000000070c72ca */ /* 0x000fe200000e0000 */
[----:B------:R-:W-:Y:S01]  /*72c0*/  UMOV UR6, 0x0 ;  /* 0x0000000000067882 */ /* 0x000fe20000000000 */
[----:B------:R-:W-:Y:S01]  /*72d0*/  R2UR UR18, R21 ;  /* 0x00000000151272ca */ /* 0x000fe200000e0000 */
[----:B------:R-:W-:Y:S01]  /*72e0*/  UMOV UR7, 0x10000000 ;  /* 0x1000000000077882 */ /* 0x000fe20000000000 */
[----:B------:R-:W-:Y:S01]  /*72f0*/  ISETP.GT.AND P1, PT, R4, 0x1, PT ;  /* 0x000000010400780c */ /* 0x000fe20003f24270 */
[----:B------:R-:W-:Y:S01]  /*7300*/  UMOV UR19, 0xff0000 ;  /* 0x00ff000000137882 */ /* 0x000fe20000000000 */
[----:B------:R-:W-:Y:S01]  /*7310*/  ISETP.NE.AND P0, PT, R6, 0x7, PT ;  /* 0x000000070600780c */ /* 0x000fe20003f05270 */
[----:B------:R-:W-:Y:S01]  /*7320*/  UIADD3 UR13, UR5, 0x180, URZ ;  /* 0x00000180050d7890 */ /* 0x000fe2000fffe03f */
[----:B------:R-:W-:Y:S01]  /*7330*/  VIADD R22, R22, 0x20 ;  /* 0x0000002016167836 */ /* 0x000fe20000000000 */
[----:B------:R-:W-:Y:S01]  /*7340*/  UIADD3.X UR5, URZ, UR21, URZ, UP0, !UPT ;  /* 0x000000153f057290 */ /* 0x000fe200087fe43f */
[----:B------:R-:W-:Y:S01]  /*7350*/  SEL R14, RZ, 0x1, P0 ;  /* 0x00000001ff0e7807 */ /* 0x000fe20000000000 */
[----:B------:R-:W-:Y:S01]  /*7360*/  UIADD3 UR14, UR8, 0x1c180, URZ ;  /* 0x0001c180080e7890 */ /* 0x000fe2000fffe03f */
[----:B------:R-:W-:-:S02]  /*7370*/  SEL R6, R6, RZ, P0 ;  /* 0x000000ff06067207 */ /* 0x000fc40000000000 */
[----:B------:R-:W-:Y:S01]  /*7380*/  UMOV UR8, UR13 ;  /* 0x0000000d00087c82 */ /* 0x000fe20008000000 */
[----:B------:R-:W-:-:S03]  /*7390*/  LOP3.LUT R5, R5, R14, RZ, 0x3c, !PT ;  /* 0x0000000e05057212 */ /* 0x000fc600078e3cff */
[----:B------:R0:W-:Y:S02]  /*73a0*/  UTMALDG.3D [UR8], [UR4], desc[UR6] ;  /* 0x00000608040075b4 */ /* 0x0001e40008011000 */
[----:B0-----:R-:W-:Y:S01]  /*73b0*/  UMOV UR8, UR14 ;  /* 0x0000000e00087c82 */ /* 0x001fe20008000000 */
[----:B------:R-:W-:Y:S02]  /*73c0*/  UMOV UR11, UR18 ;  /* 0x00000012000b7c82 */ /* 0x000fe40008000000 */
[----:B------:R0:W-:Y:S02]  /*73d0*/  UTMALDG.3D.MULTICAST [UR8], [UR22], UR19, desc[UR6] ;  /* 0x00000608160073b4 */ /* 0x0001e40008011813 */
[----:B0-----:R-:W-:Y:S05]  /*73e0*/  @P1 BRA `(.L_x_174) ;  /* 0xfffffffc00441947 */ /* 0x001fea000383ffff */
.L_x_171:
[----:B------:R-:W-:Y:S05]  /*73f0*/  BSYNC B1 ;  /* 0x0000000000017941 */ /* 0x000fea0003800000 */
.L_x_170:
[----:B------:R-:W-:Y:S01]  /*7400*/  LOP3.LUT P1, RZ, R10, 0xff, RZ, 0xc0, !PT ;  /* 0x000000ff0aff7812 */ /* 0x000fe2000782c0ff */
[C---:B------:R-:W-:Y:S01]  /*7410*/  IMAD.IADD R15, R11.reuse, 0x1, R8 ;  /* 0x000000010b0f7824 */ /* 0x040fe200078e0208 */
[----:B------:R-:W-:Y:S01]  /*7420*/  ULDC.64 UR4, c[0x0][0x650] ;  /* 0x0001940000047ab9 */ /* 0x000fe20000000a00 */
[----:B------:R-:W-:Y:S01]  /*7430*/  ISETP.GE.U32.AND P2, PT, R11, 0x7, PT ;  /* 0x000000070b00780c */ /* 0x000fe20003f46070 */
[----:B------:R-:W-:Y:S01]  /*7440*/  BSSY B1, `(.L_x_175) ;  /* 0x000006e000017945 */ /* 0x000fe20003800000 */
[C---:B------:R-:W-:Y:S01]  /*7450*/  IMAD.WIDE.U32 R4, R15.reuse, 0x24924925, RZ ;  /* 0x249249250f047825 */ /* 0x040fe200078e00ff */
[----:B------:R-:W-:Y:S02]  /*7460*/  ISETP.GT.U32.AND P0, PT, R15, 0x6, PT ;  /* 0x000000060f00780c */ /* 0x000fe40003f04070 */
[----:B------:R-:W-:Y:S01]  /*7470*/  PRMT R10, RZ, 0x7610, R10 ;  /* 0x00007610ff0a7816 */ /* 0x000fe2000000000a */
[----:B------:R-:W-:Y:S01]  /*7480*/  IMAD.MOV.U32 R20, RZ, RZ, -0x1 ;  /* 0xffffffffff147424 */ /* 0x000fe200078e00ff */
[----:B------:R-:W-:Y:S01]  /*7490*/  ISETP.LT.U32.AND P0, PT, R11, 0x7, P0 ;  /* 0x000000070b00780c */ /* 0x000fe20000701070 */
[----:B------:R-:W-:-:S02]  /*74a0*/  IMAD.MOV.U32 R21, RZ, RZ, -0x1 ;  /* 0xffffffffff157424 */ /* 0x000fc400078e00ff */
[----:B------:R-:W0:Y:S01]  /*74b0*/  @P1 S2R R7, SR_CgaCtaId ;  /* 0x0000000000071919 */ /* 0x000e220000008800 */
[----:B------:R-:W-:Y:S02]  /*74c0*/  SEL R4, RZ, 0x1, !P0 ;  /* 0x00000001ff047807 */ /* 0x000fe40004000000 */
[----:B------:R-:W-:Y:S02]  /*74d0*/  IADD3 R16, P0, R16, UR36, RZ ;  /* 0x0000002410107c10 */ /* 0x000fe4000ff1e0ff */
[----:B------:R-:W-:Y:S02]  /*74e0*/  @P1 MOV R6, 0x400 ;  /* 0x0000040000061802 */ /* 0x000fe40000000f00 */
[----:B------:R-:W-:Y:S02]  /*74f0*/  IADD3.X R17, R17, UR42, RZ, P0, !PT ;  /* 0x0000002a11117c10 */ /* 0x000fe400087fe4ff */
[----:B------:R-:W-:Y:S02]  /*7500*/  ISETP.GE.U32.AND P0, PT, R16, UR4, PT ;  /* 0x0000000410007c0c */ /* 0x000fe4000bf06070 */
[----:B------:R-:W-:-:S02]  /*7510*/  LOP3.LUT R3, R3, R4, RZ, 0x3c, !PT ;  /* 0x0000000403037212 */ /* 0x000fc400078e3cff */
[----:B------:R-:W-:Y:S02]  /*7520*/  ISETP.GE.U32.AND.EX P0, PT, R17, UR5, PT, P0 ;  /* 0x0000000511007c0c */ /* 0x000fe4000bf06100 */
[----:B------:R-:W-:Y:S02]  /*7530*/  PRMT R4, RZ, 0x7610, R4 ;  /* 0x00007610ff047816 */ /* 0x000fe40000000004 */
[----:B0-----:R-:W-:Y:S01]  /*7540*/  @P1 LEA R6, R7, R6, 0x18 ;  /* 0x0000000607061211 */ /* 0x001fe200078ec0ff */
[----:B------:R-:W-:-:S03]  /*7550*/  IMAD.IADD R7, R15, 0x1, -R5 ;  /* 0x000000010f077824 */ /* 0x000fc600078e0a05 */
[----:B------:R0:W-:Y:S02]  /*7560*/  @P1 SYNCS.ARRIVE.TRANS64.A1T0 RZ, [R6+URZ+0x88], RZ ;  /* 0x000088ff06ff19a7 */ /* 0x0001e4000810003f */
[----:B------:R-:W-:-:S04]  /*7570*/  LEA.HI R7, R7, R5, RZ, 0x1f ;  /* 0x0000000507077211 */ /* 0x000fc800078ff8ff */
[----:B------:R-:W-:Y:S01]  /*7580*/  SHF.R.U32.HI R8, RZ, 0x2, R7 ;  /* 0x00000002ff087819 */ /* 0x000fe20000011607 */
[----:B------:R-:W-:-:S03]  /*7590*/  IMAD.MOV.U32 R7, RZ, RZ, -0x1 ;  /* 0xffffffffff077424 */ /* 0x000fc600078e00ff */
[----:B------:R-:W-:Y:S01]  /*75a0*/  @P2 LOP3.LUT R3, R3, 0x1, R8, 0x78, !PT ;  /* 0x0000000103032812 */ /* 0x000fe200078e7808 */
[----:B------:R-:W-:Y:S01]  /*75b0*/  IMAD R8, R8, -0x7, R15 ;  /* 0xfffffff908087824 */ /* 0x000fe200078e020f */
[----:B0-----:R-:W-:Y:S06]  /*75c0*/  @P0 BRA `(.L_x_176) ;  /* 0x0000000400540947 */ /* 0x001fec0003800000 */
[----:B------:R-:W0:Y:S01]  /*75d0*/  S2R R15, SR_CTAID.X ;  /* 0x00000000000f7919 */ /* 0x000e220000002500 */
[----:B------:R-:W-:Y:S01]  /*75e0*/  ULDC.64 UR4, c[0x0][0x628] ;  /* 0x00018a0000047ab9 */ /* 0x000fe20000000a00 */
[----:B------:R-:W-:Y:S01]  /*75f0*/  ULDC UR7, c[0x0][0x630] ;  /* 0x00018c0000077ab9 */ /* 0x000fe20000000800 */
[----:B------:R-:W-:Y:S01]  /*7600*/  ISETP.NE.U32.AND P0, PT, RZ, UR4, PT ;  /* 0x00000004ff007c0c */ /* 0x000fe2000bf05070 */
[----:B------:R-:W1:Y:S01]  /*7610*/  S2R R20, SR_CTAID.Y ;  /* 0x0000000000147919 */ /* 0x000e620000002600 */
[----:B------:R-:W-:Y:S01]  /*7620*/  ULDC UR8, c[0x0][0x150] ;  /* 0x0000540000087ab9 */ /* 0x000fe20000000800 */
[----:B------:R-:W-:Y:S01]  /*7630*/  IMAD.MOV.U32 R4, RZ, RZ, R16 ;  /* 0x000000ffff047224 */ /* 0x000fe200078e0010 */
[----:B------:R-:W-:Y:S01]  /*7640*/  ISETP.NE.AND.EX P0, PT, RZ, UR5, PT, P0 ;  /* 0x00000005ff007c0c */ /* 0x000fe2000bf05300 */
[----:B------:R-:W-:Y:S01]  /*7650*/  IMAD.MOV.U32 R5, RZ, RZ, R17 ;  /* 0x000000ffff057224 */ /* 0x000fe200078e0011 */
[----:B0-----:R-:W-:-:S11]  /*7660*/  I2FP.F32.U32 R22, R15 ;  /* 0x0000000f00167245 */ /* 0x001fd60000201000 */
[----:B------:R-:W-:Y:S05]  /*7670*/  @!P0 BRA `(.L_x_177) ;  /* 0x0000000000288947 */ /* 0x000fea0003800000 */
[----:B------:R-:W-:Y:S02]  /*7680*/  ULDC UR6, c[0x0][0x634] ;  /* 0x00018d0000067ab9 */ /* 0x000fe40000000800 */
[----:B------:R-:W-:-:S05]  /*7690*/  IADD3 R5, P0, R16, UR6, RZ ;  /* 0x0000000610057c10 */ /* 0x000fca000ff1e0ff */
[----:B------:R-:W-:-:S04]  /*76a0*/  IMAD.X R21, RZ, RZ, R17, P0 ;  /* 0x000000ffff157224 */ /* 0x000fc800000e0611 */
[----:B------:R-:W-:-:S04]  /*76b0*/  IMAD.WIDE.U32 R6, R21, UR4, RZ ;  /* 0x0000000415067c25 */ /* 0x000fc8000f8e00ff */
[----:B------:R-:W-:-:S04]  /*76c0*/  IMAD.WIDE.U32 R6, P0, R5, UR5, R6 ;  /* 0x0000000505067c25 */ /* 0x000fc8000f800006 */
[----:B------:R-:W-:-:S04]  /*76d0*/  IMAD.WIDE.U32 R4, R5, UR4, RZ ;  /* 0x0000000405047c25 */ /* 0x000fc8000f8e00ff */
[----:B------:R-:W-:Y:S01]  /*76e0*/  IMAD.MOV.U32 R4, RZ, RZ, R7 ;  /* 0x000000ffff047224 */ /* 0x000fe200078e0007 */
[----:B------:R-:W-:Y:S01]  /*76f0*/  IADD3 RZ, P1, R5, R6, RZ ;  /* 0x0000000605ff7210 */ /* 0x000fe20007f3e0ff */
[----:B------:R-:W-:-:S04]  /*7700*/  IMAD.X R5, RZ, RZ, RZ, P0 ;  /* 0x000000ffff057224 */ /* 0x000fc800000e06ff */
[----:B------:R-:W-:-:S08]  /*7710*/  IMAD.WIDE.U32.X R4, R21, UR5, R4, P1 ;  /* 0x0000000515047c25 */ /* 0x000fd000088e0404 */
.L_x_177:
[--C-:B------:R-:W-:Y:S01]  /*7720*/  SHF.R.U64 R14, R4, UR7, R5.reuse ;  /* 0x00000007040e7c19 */ /* 0x100fe20008001205 */
[----:B------:R-:W-:Y:S01]  /*7730*/  FMUL R22, R22, UR8 ;  /* 0x0000000816167c20 */ /* 0x000fe20008400000 */
[----:B------:R-:W-:Y:S01]  /*7740*/  SHF.R.U32.HI R4, RZ, UR7, R5 ;  /* 0x00000007ff047c19 */ /* 0x000fe20008011605 */
[----:B------:R-:W0:Y:S01]  /*7750*/  LDC R6, c[0x0][0x144] ;  /* 0x00005100ff067b82 */ /* 0x000e220000000800 */
[----:B------:R-:W-:Y:S01]  /*7760*/  IADD3 R5, P0, RZ, -R14, RZ ;  /* 0x8000000eff057210 */ /* 0x000fe20007f1e0ff */
[----:B------:R-:W-:Y:S01]  /*7770*/  ULDC UR6, c[0x0][0x154] ;  /* 0x0000550000067ab9 */ /* 0x000fe20000000800 */
[----:B-1----:R-:W-:Y:S01]  /*7780*/  I2FP.F32.U32 R7, R20 ;  /* 0x0000001400077245 */ /* 0x002fe20000201000 */
[----:B------:R-:W1:Y:S01]  /*7790*/  F2I.U32.TRUNC.NTZ R22, R22 ;  /* 0x0000001600167305 */ /* 0x000e62000020f000 */
[----:B------:R-:W-:Y:S01]  /*77a0*/  ULDC.64 UR4, c[0x0][0x620] ;  /* 0x0001880000047ab9 */ /* 0x000fe20000000a00 */
[----:B------:R-:W-:Y:S01]  /*77b0*/  IMAD.X R4, RZ, RZ, ~R4, P0 ;  /* 0x000000ffff047224 */ /* 0x000fe200000e0e04 */
[----:B------:R-:W-:Y:S01]  /*77c0*/  ISETP.NE.AND P2, PT, R2, 0x1, PT ;  /* 0x000000010200780c */ /* 0x000fe20003f45270 */
[----:B------:R-:W-:Y:S01]  /*77d0*/  FMUL R23, R7, UR6 ;  /* 0x0000000607177c20 */ /* 0x000fe20008400000 */
[----:B------:R-:W2:Y:S01]  /*77e0*/  LDC R25, c[0x0][0x148] ;  /* 0x00005200ff197b82 */ /* 0x000ea20000000800 */
[----:B------:R-:W-:Y:S01]  /*77f0*/  IMAD R4, R4, UR4, RZ ;  /* 0x0000000404047c24 */ /* 0x000fe2000f8e02ff */
[----:B------:R-:W-:-:S02]  /*7800*/  ULDC.64 UR6, c[0x0][0x640] ;  /* 0x0001900000067ab9 */ /* 0x000fc40000000a00 */
[----:B------:R-:W-:Y:S01]  /*7810*/  ISETP.NE.U32.AND P0, PT, RZ, UR6, PT ;  /* 0x00000006ff007c0c */ /* 0x000fe2000bf05070 */
[----:B------:R-:W3:Y:S01]  /*7820*/  F2I.U32.TRUNC.NTZ R23, R23 ;  /* 0x0000001700177305 */ /* 0x000ee2000020f000 */
[C---:B------:R-:W-:Y:S02]  /*7830*/  IMAD R7, R5.reuse, UR5, R4 ;  /* 0x0000000505077c24 */ /* 0x040fe4000f8e0204 */
[----:B------:R-:W-:Y:S01]  /*7840*/  IMAD.WIDE.U32 R4, R5, UR4, R16 ;  /* 0x0000000405047c25 */ /* 0x000fe2000f8e0010 */
[----:B------:R-:W-:Y:S01]  /*7850*/  ULDC UR4, c[0x0][0x618] ;  /* 0x0001860000047ab9 */ /* 0x000fe20000000800 */
[----:B------:R-:W-:Y:S02]  /*7860*/  ISETP.NE.AND.EX P0, PT, RZ, UR7, PT, P0 ;  /* 0x00000007ff007c0c */ /* 0x000fe4000bf05300 */
[----:B------:R-:W-:Y:S02]  /*7870*/  IMAD.IADD R5, R5, 0x1, R7 ;  /* 0x0000000105057824 */ /* 0x000fe400078e0207 */
[----:B-1----:R-:W-:-:S03]  /*7880*/  IMAD.MOV R22, RZ, RZ, -R22 ;  /* 0x000000ffff167224 */ /* 0x002fc600078e0a16 */
[----:B------:R-:W-:Y:S01]  /*7890*/  SHF.R.U64 R21, R4, UR4, R5 ;  /* 0x0000000404157c19 */ /* 0x000fe20008001205 */
[----:B0-----:R-:W-:Y:S01]  /*78a0*/  IMAD R15, R6, R22, R15 ;  /* 0x00000016060f7224 */ /* 0x001fe200078e020f */
[----:B------:R-:W-:Y:S01]  /*78b0*/  SHF.R.U32.HI R4, RZ, UR4, R5 ;  /* 0x00000004ff047c19 */ /* 0x000fe20008011605 */
[----:B------:R-:W-:Y:S01]  /*78c0*/  ULDC UR4, c[0x0][0x608] ;  /* 0x0001820000047ab9 */ /* 0x000fe20000000800 */
[----:B---3--:R-:W-:Y:S02]  /*78d0*/  IMAD.MOV R6, RZ, RZ, -R23 ;  /* 0x000000ffff067224 */ /* 0x008fe400078e0a17 */
[--C-:B------:R-:W-:Y:S02]  /*78e0*/  SHF.R.U64 R22, R21, UR4, R4.reuse ;  /* 0x0000000415167c19 */ /* 0x100fe40008001204 */
[----:B------:R-:W-:Y:S01]  /*78f0*/  SHF.R.U32.HI R5, RZ, UR4, R4 ;  /* 0x00000004ff057c19 */ /* 0x000fe20008011604 */
[----:B------:R-:W-:Y:S01]  /*7900*/  ULDC UR4, c[0x0][0x658] ;  /* 0x0001960000047ab9 */ /* 0x000fe20000000800 */
[----:B--2---:R-:W-:-:S02]  /*7910*/  @P2 IMAD R15, R25, R6, R20 ;  /* 0x00000006190f2224 */ /* 0x004fc400078e0214 */
[--C-:B------:R-:W-:Y:S02]  /*7920*/  SHF.R.U64 R20, R22, UR4, R5.reuse ;  /* 0x0000000416147c19 */ /* 0x100fe40008001205 */
[----:B------:R-:W-:-:S03]  /*7930*/  SHF.R.U32.HI R23, RZ, UR4, R5 ;  /* 0x00000004ff177c19 */ /* 0x000fc60008011605 */
[----:B------:R-:W-:Y:S02]  /*7940*/  IMAD.MOV.U32 R6, RZ, RZ, R20 ;  /* 0x000000ffff067224 */ /* 0x000fe400078e0014 */
[----:B------:R-:W-:Y:S01]  /*7950*/  IMAD.MOV.U32 R5, RZ, RZ, R23 ;  /* 0x000000ffff057224 */ /* 0x000fe200078e0017 */
[----:B------:R-:W-:Y:S06]  /*7960*/  @!P0 BRA `(.L_x_178) ;  /* 0x00000000002c8947 */ /* 0x000fec0003800000 */
        /* <DEDUP_REMOVED lines=9> */
[----:B------:R-:W-:-:S04]  /*7a00*/  IMAD.WIDE.U32.X R4, R23, UR7, R4, P1 ;  /* 0x0000000717047c25 */ /* 0x000fc800088e0404 */
[----:B------:R-:W-:-:S07]  /*7a10*/  IMAD.MOV.U32 R6, RZ, RZ, R4 ;  /* 0x000000ffff067224 */ /* 0x000fce00078e0004 */
.L_x_178:
[----:B------:R-:W-:Y:S01]  /*7a20*/  ULDC UR4, c[0x0][0x648] ;  /* 0x0001920000047ab9 */ /* 0x000fe20000000800 */
[----:B------:R-:W-:Y:S01]  /*7a30*/  LOP3.LUT R4, R22, UR16, RZ, 0xc0, !PT ;  /* 0x0000001016047c12 */ /* 0x000fe2000f8ec0ff */
[----:B------:R-:W-:Y:S01]  /*7a40*/  ULDC UR5, c[0x0][0x610] ;  /* 0x0001840000057ab9 */ /* 0x000fe20000000800 */
[----:B------:R-:W-:Y:S01]  /*7a50*/  SHF.R.U64 R5, R6, UR4, R5 ;  /* 0x0000000406057c19 */ /* 0x000fe20008001205 */
[----:B------:R-:W-:Y:S01]  /*7a60*/  ULDC UR4, c[0x0][0x638] ;  /* 0x00018e0000047ab9 */ /* 0x000fe20000000800 */
[----:B------:R-:W-:-:S03]  /*7a70*/  LOP3.LUT R21, R21, UR15, RZ, 0xc0, !PT ;  /* 0x0000000f15157c12 */ /* 0x000fc6000f8ec0ff */
[----:B------:R-:W-:Y:S02]  /*7a80*/  IMAD.MOV R7, RZ, RZ, -R5 ;  /* 0x000000ffff077224 */ /* 0x000fe400078e0a05 */
[----:B------:R-:W-:Y:S02]  /*7a90*/  IMAD R4, R5, UR17, R4 ;  /* 0x0000001105047c24 */ /* 0x000fe4000f8e0204 */
[----:B------:R-:W-:Y:S01]  /*7aa0*/  IMAD R20, R7, UR4, R20 ;  /* 0x0000000407147c24 */ /* 0x000fe2000f8e0214 */
[----:B------:R-:W-:Y:S01]  /*7ab0*/  ULDC UR4, c[0x0][0x600] ;  /* 0x0001800000047ab9 */ /* 0x000fe20000000800 */
[----:B------:R-:W-:Y:S02]  /*7ac0*/  IMAD R15, R4, UR5, R15 ;  /* 0x00000005040f7c24 */ /* 0x000fe4000f8e020f */
[----:B------:R-:W-:Y:S02]  /*7ad0*/  IMAD R20, R20, UR4, R21 ;  /* 0x0000000414147c24 */ /* 0x000fe4000f8e0215 */
[----:B------:R-:W-:-:S02]  /*7ae0*/  IMAD.MOV.U32 R4, RZ, RZ, 0x1 ;  /* 0x00000001ff047424 */ /* 0x000fc400078e00ff */
[----:B------:R-:W-:Y:S01]  /*7af0*/  IMAD.MOV.U32 R7, RZ, RZ, R14 ;  /* 0x000000ffff077224 */ /* 0x000fe200078e000e */
[----:B------:R-:W-:Y:S02]  /*7b00*/  SEL R21, R20, R15, !P2 ;  /* 0x0000000f14157207 */ /* 0x000fe40005000000 */
[----:B------:R-:W-:-:S07]  /*7b10*/  SEL R20, R15, R20, !P2 ;  /* 0x000000140f147207 */ /* 0x000fce0005000000 */
.L_x_176:
[----:B------:R-:W-:Y:S05]  /*7b20*/  BSYNC B1 ;  /* 0x0000000000017941 */ /* 0x000fea0003800000 */
.L_x_175:
[----:B------:R-:W-:-:S13]  /*7b30*/  LOP3.LUT P0, RZ, R4, 0xff, RZ, 0xc0, !PT ;  /* 0x000000ff04ff7812 */ /* 0x000fda000780c0ff */
[----:B------:R-:W-:Y:S05]  /*7b40*/  @P0 BRA `(.L_x_179) ;  /* 0xfffffff400380947 */ /* 0x000fea000383ffff */
[----:B------:R-:W-:Y:S05]  /*7b50*/  BSYNC B0 ;  /* 0x0000000000007941 */ /* 0x000fea0003800000 */
.L_x_168:
[----:B------:R-:W-:-:S03]  /*7b60*/  UMOV UR4, 0xffffffff ;  /* 0xffffffff00047882 */ /* 0x000fc60000000000 */
[----:B------:R-:W-:Y:S05]  /*7b70*/  BRA.DIV UR4, `(.L_x_180) ;  /* 0x0000000604807947 */ /* 0x000fea000b800000 */
[----:B------:R-:W-:-:S13]  /*7b80*/  ELECT P6, URZ, PT ;  /* 0x00000000003f782f */ /* 0x000fda00038c0000 */
.L_x_197:
[----:B------:R-:W-:Y:S04]  /*7b90*/  BSSY B0, `(.L_x_181) ;  /* 0x0000046000007945 */ /* 0x000fe80003800000 */
[----:B------:R-:W-:Y:S05]  /*7ba0*/  @!P6 BRA `(.L_x_182) ;  /* 0x000000040010e947 */ /* 0x000fea0003800000 */
[----:B------:R-:W-:-:S04]  /*7bb0*/  LOP3.LUT R18, R18, 0x2, RZ, 0xfc, !PT ;  /* 0x0000000212127812 */ /* 0x000fc800078efcff */
[----:B------:R-:W-:-:S13]  /*7bc0*/  ISETP.NE.AND P0, PT, R18, 0x3, PT ;  /* 0x000000031200780c */ /* 0x000fda0003f05270 */
[----:B------:R-:W-:Y:S05]  /*7bd0*/  @!P0 BRA `(.L_x_183) ;  /* 0x0000000000048947 */ /* 0x000fea0003800000 */
[----:B------:R-:W-:Y:S01]  /*7be0*/  BPT.TRAP 0x1 ;  /* 0x000000040000795c */ /* 0x000fe20000300000 */
.L_x_183:
[----:B------:R-:W0:Y:S01]  /*7bf0*/  S2R R5, SR_CgaCtaId ;  /* 0x0000000000057919 */ /* 0x000e220000008800 */
[----:B------:R-:W-:Y:S02]  /*7c00*/  MOV R0, 0x400 ;  /* 0x0000040000007802 */ /* 0x000fe40000000f00 */
[----:B------:R-:W-:Y:S02]  /*7c10*/  SHF.L.U32 R2, R3, 0x1f, RZ ;  /* 0x0000001f03027819 */ /* 0x000fe400000006ff */
[----:B0-----:R-:W-:-:S05]  /*7c20*/  LEA R5, R5, R0, 0x18 ;  /* 0x0000000005057211 */ /* 0x001fca00078ec0ff */
[----:B------:R-:W-:-:S04]  /*7c30*/  VIADD R5, R5, 0x38 ;  /* 0x0000003805057836 */ /* 0x000fc80000000000 */
[C---:B------:R-:W-:Y:S02]  /*7c40*/  IMAD R7, R8.reuse, 0x8, R5 ;  /* 0x0000000808077824 */ /* 0x040fe400078e0205 */
[----:B------:R-:W-:Y:S02]  /*7c50*/  VIADD R8, R8, 0x1 ;  /* 0x0000000108087836 */ /* 0x000fe40000000000 */
[----:B------:R-:W0:Y:S03]  /*7c60*/  SYNCS.PHASECHK.TRANS64.TRYWAIT P0, [R7+URZ], R2 ;  /* 0x00000002070075a7 */ /* 0x000e26000800017f */
[----:B------:R-:W-:-:S04]  /*7c70*/  ISETP.NE.AND P1, PT, R8, 0x7, PT ;  /* 0x000000070800780c */ /* 0x000fc80003f25270 */
[----:B------:R-:W-:Y:S02]  /*7c80*/  SEL R0, RZ, 0x1, P1 ;  /* 0x00000001ff007807 */ /* 0x000fe40000800000 */
[----:B------:R-:W-:Y:S02]  /*7c90*/  SEL R8, R8, RZ, P1 ;  /* 0x000000ff08087207 */ /* 0x000fe40000800000 */
[----:B------:R-:W-:-:S03]  /*7ca0*/  LOP3.LUT R9, R3, R0, RZ, 0x3c, !PT ;  /* 0x0000000003097212 */ /* 0x000fc600078e3cff */
[----:B------:R-:W-:Y:S01]  /*7cb0*/  IMAD R6, R8, 0x8, R5 ;  /* 0x0000000808067824 */ /* 0x000fe200078e0205 */
[----:B------:R-:W-:Y:S01]  /*7cc0*/  SHF.L.U32 R3, R9, 0x1f, RZ ;  /* 0x0000001f09037819 */ /* 0x000fe200000006ff */
[----:B0-----:R-:W-:Y:S06]  /*7cd0*/  @!P0 BRA `(.L_x_184) ;  /* 0x0000000400488947 */ /* 0x001fec0003800000 */
.L_x_198:
[----:B------:R-:W1:Y:S01]  /*7ce0*/  SYNCS.PHASECHK.TRANS64.TRYWAIT P0, [R6+URZ], R3 ;  /* 0x00000003060075a7 */ /* 0x000e62000800017f */
[----:B------:R-:W-:-:S05]  /*7cf0*/  VIADD R0, R8, 0x1 ;  /* 0x0000000108007836 */ /* 0x000fca0000000000 */
[----:B------:R-:W-:-:S04]  /*7d00*/  ISETP.NE.AND P1, PT, R0, 0x7, PT ;  /* 0x000000070000780c */ /* 0x000fc80003f25270 */
[----:B0-----:R-:W-:Y:S02]  /*7d10*/  SEL R2, RZ, 0x1, P1 ;  /* 0x00000001ff027807 */ /* 0x001fe40000800000 */
[----:B------:R-:W-:Y:S02]  /*7d20*/  SEL R0, R0, RZ, P1 ;  /* 0x000000ff00007207 */ /* 0x000fe40000800000 */
[----:B------:R-:W-:-:S03]  /*7d30*/  LOP3.LUT R9, R9, R2, RZ, 0x3c, !PT ;  /* 0x0000000209097212 */ /* 0x000fc600078e3cff */
[----:B------:R-:W-:Y:S01]  /*7d40*/  IMAD R7, R0, 0x8, R5 ;  /* 0x0000000800077824 */ /* 0x000fe200078e0205 */
[----:B------:R-:W-:Y:S01]  /*7d50*/  SHF.L.U32 R4, R9, 0x1f, RZ ;  /* 0x0000001f09047819 */ /* 0x000fe200000006ff */
[----:B-1----:R-:W-:Y:S06]  /*7d60*/  @!P0 BRA `(.L_x_185) ;  /* 0x0000000400388947 */ /* 0x002fec0003800000 */
.L_x_199:
[----:B------:R-:W1:Y:S01]  /*7d70*/  SYNCS.PHASECHK.TRANS64.TRYWAIT P0, [R7+URZ], R4 ;  /* 0x00000004070075a7 */ /* 0x000e62000800017f */
[----:B------:R-:W-:-:S05]  /*7d80*/  VIADD R0, R0, 0x1 ;  /* 0x0000000100007836 */ /* 0x000fca0000000000 */
[----:B------:R-:W-:-:S04]  /*7d90*/  ISETP.NE.AND P1, PT, R0, 0x7, PT ;  /* 0x000000070000780c */ /* 0x000fc80003f25270 */
[----:B------:R-:W-:Y:S02]  /*7da0*/  SEL R2, RZ, 0x1, P1 ;  /* 0x00000001ff027807 */ /* 0x000fe40000800000 */
[----:B------:R-:W-:Y:S02]  /*7db0*/  SEL R0, R0, RZ, P1 ;  /* 0x000000ff00007207 */ /* 0x000fe40000800000 */
[----:B------:R-:W-:-:S03]  /*7dc0*/  LOP3.LUT R9, R9, R2, RZ, 0x3c, !PT ;  /* 0x0000000209097212 */ /* 0x000fc600078e3cff */
[----:B0-----:R-:W-:Y:S01]  /*7dd0*/  IMAD R6, R0, 0x8, R5 ;  /* 0x0000000800067824 */ /* 0x001fe200078e0205 */
[----:B------:R-:W-:Y:S01]  /*7de0*/  SHF.L.U32 R3, R9, 0x1f, RZ ;  /* 0x0000001f09037819 */ /* 0x000fe200000006ff */
[----:B-1----:R-:W-:Y:S06]  /*7df0*/  @!P0 BRA `(.L_x_186) ;  /* 0x0000000400288947 */ /* 0x002fec0003800000 */
.L_x_200:
        /* <DEDUP_REMOVED lines=9> */
.L_x_201:
        /* <DEDUP_REMOVED lines=9> */
.L_x_202:
[----:B------:R-:W1:Y:S01]  /*7f20*/  SYNCS.PHASECHK.TRANS64.TRYWAIT P0, [R6+URZ], R3 ;  /* 0x00000003060075a7 */ /* 0x000e62000800017f */
[----:B------:R-:W-:-:S05]  /*7f30*/  VIADD R0, R0, 0x1 ;  /* 0x0000000100007836 */ /* 0x000fca0000000000 */
[----:B------:R-:W-:-:S04]  /*7f40*/  ISETP.NE.AND P1, PT, R0, 0x7, PT ;  /* 0x000000070000780c */ /* 0x000fc80003f25270 */
[----:B------:R-:W-:Y:S02]  /*7f50*/  SEL R2, RZ, 0x1, P1 ;  /* 0x00000001ff027807 */ /* 0x000fe40000800000 */
[----:B------:R-:W-:Y:S02]  /*7f60*/  SEL R0, R0, RZ, P1 ;  /* 0x000000ff00007207 */ /* 0x000fe40000800000 */
[----:B------:R-:W-:Y:S01]  /*7f70*/  LOP3.LUT R2, R9, R2, RZ, 0x3c, !PT ;  /* 0x0000000209027212 */ /* 0x000fe200078e3cff */
[----:B-1----:R-:W-:Y:S06]  /*7f80*/  @!P0 BRA `(.L_x_189) ;  /* 0x0000000400008947 */ /* 0x002fec0003800000 */
.L_x_203:
[----:B------:R-:W-:Y:S01]  /*7f90*/  IMAD R5, R0, 0x8, R5 ;  /* 0x0000000800057824 */ /* 0x000fe200078e0205 */
[----:B------:R-:W-:-:S07]  /*7fa0*/  SHF.L.U32 R0, R2, 0x1f, RZ ;  /* 0x0000001f02007819 */ /* 0x000fce00000006ff */
.L_x_190:
[----:B--2---:R2:W3:Y:S02]  /*7fb0*/  SYNCS.PHASECHK.TRANS64.TRYWAIT P0, [R5+URZ], R0 ;  /* 0x00000000050075a7 */ /* 0x0044e4000800017f */
[----:B---3--:R-:W-:Y:S05]  /*7fc0*/  @!P0 NANOSLEEP.SYNCS 0x989680 ;  /* 0x009896800000895d */ /* 0x008fea0003900000 */
[----:B------:R-:W3:Y:S02]  /*7fd0*/  @!P0 SYNCS.PHASECHK.TRANS64 P0, [R5+URZ], R0 ;  /* 0x00000000050085a7 */ /* 0x000ee4000800007f */
[----:B---3--:R-:W-:Y:S05]  /*7fe0*/  @!P0 BRA `(.L_x_190) ;  /* 0xfffffffc00f08947 */ /* 0x008fea000383ffff */
.L_x_182:
[----:B------:R-:W-:Y:S05]  /*7ff0*/  BSYNC B0 ;  /* 0x0000000000007941 */ /* 0x000fea0003800000 */
.L_x_181:
[----:B------:R-:W-:Y:S05]  /*8000*/  EXIT ;  /* 0x000000000000794d */ /* 0x000fea0003800000 */
.L_x_21:
[----:B-1----:R1:W2:Y:S02]  /*8010*/  SYNCS.PHASECHK.TRANS64.TRYWAIT P1, [R3+URZ], R0 ;  /* 0x00000000030075a7 */ /* 0x0022a4000802017f */
[----:B--2---:R-:W-:Y:S05]  /*8020*/  @!P1 NANOSLEEP.SYNCS 0x989680 ;  /* 0x009896800000995d */ /* 0x004fea0003900000 */
[----:B------:R-:W2:Y:S02]  /*8030*/  @!P1 SYNCS.PHASECHK.TRANS64 P1, [R3+URZ], R0 ;  /* 0x00000000030095a7 */ /* 0x000ea4000802007f */
[----:B--2---:R-:W-:Y:S05]  /*8040*/  @!P1 BRA `(.L_x_21) ;  /* 0xfffffffc00f09947 */ /* 0x004fea000383ffff */
[----:B------:R-:W-:Y:S05]  /*8050*/  BRA `(.L_x_20) ;  /* 0xffffff9400ec7947 */ /* 0x000fea000383ffff */
.L_x_26:
[----:B-1----:R1:W2:Y:S02]  /*8060*/  SYNCS.PHASECHK.TRANS64.TRYWAIT P1, [R5+URZ], R4 ;  /* 0x00000004050075a7 */ /* 0x0022a4000802017f */
[----:B--2---:R-:W-:Y:S05]  /*8070*/  @!P1 NANOSLEEP.SYNCS 0x989680 ;  /* 0x009896800000995d */ /* 0x004fea0003900000 */
[----:B------:R-:W2:Y:S02]  /*8080*/  @!P1 SYNCS.PHASECHK.TRANS64 P1, [R5+URZ], R4 ;  /* 0x00000004050095a7 */ /* 0x000ea4000802007f */
[----:B--2---:R-:W-:Y:S05]  /*8090*/  @!P1 BRA `(.L_x_26) ;  /* 0xfffffffc00f09947 */ /* 0x004fea000383ffff */
[----:B------:R-:W-:Y:S05]  /*80a0*/  BRA `(.L_x_25) ;  /* 0xffffff9800c87947 */ /* 0x000fea000383ffff */
.L_x_169:
[----:B------:R-:W-:Y:S01]  /*80b0*/  BSSY B1, `(.L_x_191) ;  /* 0x0000006000017945 */ /* 0x000fe20003800000 */
[----:B------:R-:W-:-:S07]  /*80c0*/  IMAD.MOV.U32 R15, RZ, RZ, -0x1 ;  /* 0xffffffffff0f7424 */ /* 0x000fce00078e00ff */
[----:B------:R-:W-:Y:S05]  /*80d0*/  WARPSYNC.COLLECTIVE R15, `(.L_x_192) ;  /* 0x000000000f0c7348 */ /* 0x000fea0003c00000 */
[----:B------:R-:W-:Y:S02]  /*80e0*/  ELECT P6, UR62, PT ;  /* 0x00000000003e782f */ /* 0x000fe400038c0000 */
[----:B------:R-:W-:Y:S01]  /*80f0*/  MOV R14, UR62 ;  /* 0x0000003e000e7c02 */ /* 0x000fe20008000f00 */
[----:B------:R-:W-:Y:S10]  /*8100*/  ENDCOLLECTIVE ;  /* 0x000000000000791b */ /* 0x000ff40003800000 */
.L_x_192:
[----:B------:R-:W-:Y:S05]  /*8110*/  BSYNC B1 ;  /* 0x0000000000017941 */ /* 0x000fea0003800000 */
.L_x_191:
[----:B------:R-:W-:Y:S05]  /*8120*/  BRA `(.L_x_193) ;  /* 0xffffffec00cc7947 */ /* 0x000fea000383ffff */
.L_x_172:
[----:B-1----:R1:W2:Y:S02]  /*8130*/  SYNCS.PHASECHK.TRANS64.TRYWAIT P0, [R23+URZ+0x38], R14 ;  /* 0x0000380e170075a7 */ /* 0x0022a4000800017f */
[----:B--2---:R-:W-:Y:S05]  /*8140*/  @!P0 NANOSLEEP.SYNCS 0x989680 ;  /* 0x009896800000895d */ /* 0x004fea0003900000 */
[----:B------:R-:W2:Y:S02]  /*8150*/  @!P0 SYNCS.PHASECHK.TRANS64 P0, [R23+URZ+0x38], R14 ;  /* 0x0000380e170085a7 */ /* 0x000ea4000800007f */
[----:B--2---:R-:W-:Y:S05]  /*8160*/  @!P0 BRA `(.L_x_172) ;  /* 0xfffffffc00f08947 */ /* 0x004fea000383ffff */
[----:B------:R-:W-:Y:S05]  /*8170*/  BRA `(.L_x_194) ;  /* 0xfffffff000047947 */ /* 0x000fea000383ffff */
.L_x_180:
[----:B------:R-:W-:Y:S01]  /*8180*/  BSSY B0, `(.L_x_195) ;  /* 0x0000006000007945 */ /* 0x000fe20003800000 */
[----:B------:R-:W-:-:S07]  /*8190*/  IMAD.MOV.U32 R15, RZ, RZ, -0x1 ;  /* 0xffffffffff0f7424 */ /* 0x000fce00078e00ff */
[----:B------:R-:W-:Y:S05]  /*81a0*/  WARPSYNC.COLLECTIVE R15, `(.L_x_196) ;  /* 0x000000000f0c7348 */ /* 0x000fea0003c00000 */
[----:B------:R-:W-:Y:S02]  /*81b0*/  ELECT P6, UR62, PT ;  /* 0x00000000003e782f */ /* 0x000fe400038c0000 */
[----:B------:R-:W-:Y:S01]  /*81c0*/  MOV R14, UR62 ;  /* 0x0000003e000e7c02 */ /* 0x000fe20008000f00 */
[----:B------:R-:W-:Y:S10]  /*81d0*/  ENDCOLLECTIVE ;  /* 0x000000000000791b */ /* 0x000ff40003800000 */
.L_x_196:
[----:B------:R-:W-:Y:S05]  /*81e0*/  BSYNC B0 ;  /* 0x0000000000007941 */ /* 0x000fea0003800000 */
.L_x_195:
[----:B------:R-:W-:Y:S05]  /*81f0*/  BRA `(.L_x_197) ;  /* 0xfffffff800647947 */ /* 0x000fea000383ffff */
.L_x_184:
[----:B0-----:R0:W1:Y:S02]  /*8200*/  SYNCS.PHASECHK.TRANS64.TRYWAIT P0, [R7+URZ], R2 ;  /* 0x00000002070075a7 */ /* 0x001064000800017f */
[----:B-1----:R-:W-:Y:S05]  /*8210*/  @!P0 NANOSLEEP.SYNCS 0x989680 ;  /* 0x009896800000895d */ /* 0x002fea0003900000 */
[----:B------:R-:W1:Y:S02]  /*8220*/  @!P0 SYNCS.PHASECHK.TRANS64 P0, [R7+URZ], R2 ;  /* 0x00000002070085a7 */ /* 0x000e64000800007f */
[----:B-1----:R-:W-:Y:S05]  /*8230*/  @!P0 BRA `(.L_x_184) ;  /* 0xfffffffc00f08947 */ /* 0x002fea000383ffff */
[----:B------:R-:W-:Y:S05]  /*8240*/  BRA `(.L_x_198) ;  /* 0xfffffff800a47947 */ /* 0x000fea000383ffff */
.L_x_185:
[----:B0-----:R0:W1:Y:S02]  /*8250*/  SYNCS.PHASECHK.TRANS64.TRYWAIT P0, [R6+URZ], R3 ;  /* 0x00000003060075a7 */ /* 0x001064000800017f */
[----:B-1----:R-:W-:Y:S05]  /*8260*/  @!P0 NANOSLEEP.SYNCS 0x989680 ;  /* 0x009896800000895d */ /* 0x002fea0003900000 */
[----:B------:R-:W1:Y:S02]  /*8270*/  @!P0 SYNCS.PHASECHK.TRANS64 P0, [R6+URZ], R3 ;  /* 0x00000003060085a7 */ /* 0x000e64000800007f */
[----:B-1----:R-:W-:Y:S05]  /*8280*/  @!P0 BRA `(.L_x_185) ;  /* 0xfffffffc00f08947 */ /* 0x002fea000383ffff */
[----:B------:R-:W-:Y:S05]  /*8290*/  BRA `(.L_x_199) ;  /* 0xfffffff800b47947 */ /* 0x000fea000383ffff */
.L_x_186:
[----:B0-----:R0:W1:Y:S02]  /*82a0*/  SYNCS.PHASECHK.TRANS64.TRYWAIT P0, [R7+URZ], R4 ;  /* 0x00000004070075a7 */ /* 0x001064000800017f */
[----:B-1----:R-:W-:Y:S05]  /*82b0*/  @!P0 NANOSLEEP.SYNCS 0x989680 ;  /* 0x009896800000895d */ /* 0x002fea0003900000 */
[----:B------:R-:W1:Y:S02]  /*82c0*/  @!P0 SYNCS.PHASECHK.TRANS64 P0, [R7+URZ], R4 ;  /* 0x00000004070085a7 */ /* 0x000e64000800007f */
[----:B-1----:R-:W-:Y:S05]  /*82d0*/  @!P0 BRA `(.L_x_186) ;  /* 0xfffffffc00f08947 */ /* 0x002fea000383ffff */
[----:B------:R-:W-:Y:S05]  /*82e0*/  BRA `(.L_x_200) ;  /* 0xfffffff800c47947 */ /* 0x000fea000383ffff */
.L_x_187:
[----:B0-----:R0:W1:Y:S02]  /*82f0*/  SYNCS.PHASECHK.TRANS64.TRYWAIT P0, [R6+URZ], R3 ;  /* 0x00000003060075a7 */ /* 0x001064000800017f */
[----:B-1----:R-:W-:Y:S05]  /*8300*/  @!P0 NANOSLEEP.SYNCS 0x989680 ;  /* 0x009896800000895d */ /* 0x002fea0003900000 */
[----:B------:R-:W1:Y:S02]  /*8310*/  @!P0 SYNCS.PHASECHK.TRANS64 P0, [R6+URZ], R3 ;  /* 0x00000003060085a7 */ /* 0x000e64000800007f */
[----:B-1----:R-:W-:Y:S05]  /*8320*/  @!P0 BRA `(.L_x_187) ;  /* 0xfffffffc00f08947 */ /* 0x002fea000383ffff */
[----:B------:R-:W-:Y:S05]  /*8330*/  BRA `(.L_x_201) ;  /* 0xfffffff800d47947 */ /* 0x000fea000383ffff */
.L_x_188:
[----:B0-----:R0:W1:Y:S02]  /*8340*/  SYNCS.PHASECHK.TRANS64.TRYWAIT P0, [R7+URZ], R4 ;  /* 0x00000004070075a7 */ /* 0x001064000800017f */
[----:B-1----:R-:W-:Y:S05]  /*8350*/  @!P0 NANOSLEEP.SYNCS 0x989680 ;  /* 0x009896800000895d */ /* 0x002fea0003900000 */
[----:B------:R-:W1:Y:S02]  /*8360*/  @!P0 SYNCS.PHASECHK.TRANS64 P0, [R7+URZ], R4 ;  /* 0x00000004070085a7 */ /* 0x000e64000800007f */
[----:B-1----:R-:W-:Y:S05]  /*8370*/  @!P0 BRA `(.L_x_188) ;  /* 0xfffffffc00f08947 */ /* 0x002fea000383ffff */
[----:B------:R-:W-:Y:S05]  /*8380*/  BRA `(.L_x_202) ;  /* 0xfffffff800e47947 */ /* 0x000fea000383ffff */
.L_x_189:
[----:B-1----:R1:W2:Y:S02]  /*8390*/  SYNCS.PHASECHK.TRANS64.TRYWAIT P0, [R6+URZ], R3 ;  /* 0x00000003060075a7 */ /* 0x0022a4000800017f */
[----:B--2---:R-:W-:Y:S05]  /*83a0*/  @!P0 NANOSLEEP.SYNCS 0x989680 ;  /* 0x009896800000895d */ /* 0x004fea0003900000 */
[----:B------:R-:W2:Y:S02]  /*83b0*/  @!P0 SYNCS.PHASECHK.TRANS64 P0, [R6+URZ], R3 ;  /* 0x00000003060085a7 */ /* 0x000ea4000800007f */
[----:B--2---:R-:W-:Y:S05]  /*83c0*/  @!P0 BRA `(.L_x_189) ;  /* 0xfffffffc00f08947 */ /* 0x004fea000383ffff */
[----:B------:R-:W-:Y:S05]  /*83d0*/  BRA `(.L_x_203) ;  /* 0xfffffff800ec7947 */ /* 0x000fea000383ffff */
.L_x_204:
[----:B------:R-:W-:-:S00]  /*83e0*/  BRA `(.L_x_204) ;  /* 0xfffffffc00fc7947 */ /* 0x000fc0000383ffff */
[----:B------:R-:W-:-:S00]  /*83f0*/  NOP ;  /* 0x0000000000007918 */ /* 0x000fc00000000000 */
        /* <DEDUP_REMOVED lines=8> */
.L_x_205:


//--------------------- .nv.global.init           --------------------------
	.section	.nv.global.init,"aw",@progbits
.nv.global.init:
	.type		$str$22,@object
	.size		$str$22,($str$23 - $str$22)
$str$22:
        /*0000*/ 	.byte	0x6b, 0x5f, 0x74, 0x69, 0x6c, 0x65, 0x5f, 0x63, 0x6f, 0x75, 0x6e, 0x74, 0x20, 0x3e, 0x3d, 0x20
        /*0010*/ 	.byte	0x31, 0x00
	.type		$str$23,@object
	.size		$str$23,(__unnamed_1 - $str$23)
$str$23:
        /*0012*/ 	.byte	0x2f, 0x74, 0x6d, 0x70, 0x2f, 0x63, 0x75, 0x74, 0x6c, 0x61, 0x73, 0x73, 0x5f, 0x73, 0x77, 0x65
        /*0022*/ 	.byte	0x65, 0x70, 0x5f, 0x73, 0x72, 0x63, 0x2f, 0x69, 0x6e, 0x63, 0x6c, 0x75, 0x64, 0x65, 0x2f, 0x63
        /*0032*/ 	.byte	0x75, 0x74, 0x6c, 0x61, 0x73, 0x73, 0x2f, 0x67, 0x65, 0x6d, 0x6d, 0x2f, 0x63, 0x6f, 0x6c, 0x6c
        /*0042*/ 	.byte	0x65, 0x63, 0x74, 0x69, 0x76, 0x65, 0x2f, 0x73, 0x6d, 0x39, 0x30, 0x5f, 0x6d, 0x6d, 0x61, 0x5f
        /*0052*/ 	.byte	0x74, 0x6d, 0x61, 0x5f, 0x67, 0x6d, 0x6d, 0x61, 0x5f, 0x73, 0x73, 0x5f, 0x77, 0x61, 0x72, 0x70
        /*0062*/ 	.byte	0x73, 0x70, 0x65, 0x63, 0x69, 0x61, 0x6c, 0x69, 0x7a, 0x65, 0x64, 0x2e, 0x68, 0x70, 0x70, 0x00
	.type		__unnamed_1,@object
	.size		__unnamed_1,(.L_0 - __unnamed_1)
__unnamed_1:
        /*0072*/ 	.byte	0x76, 0x6f, 0x69, 0x64, 0x20, 0x63, 0x75, 0x74, 0x6c, 0x61, 0x73, 0x73, 0x3a, 0x3a, 0x67, 0x65
        /* <DEDUP_REMOVED lines=177> */
        /*0b92*/ 	.byte	0x64, 0x65, 0x6e, 0x74, 0x69, 0x74, 0x79, 0x5d, 0x00
.L_0:


//--------------------- .nv.shared._ZN7cutlass13device_kernelINS_4gemm6kernel13GemmUniversalIN4cute5tupleIJiiiiEEENS1_10collective13CollectiveMmaINS1_34MainloopSm90TmaGmmaWarpSpecializedILi7ENS5_IJNS4_1CILi8EEENSA_ILi1EEESC_EEENS1_35KernelTmaWarpSpecializedCooperativeEEENS5_IJNSA_ILi128EEESG_NSA_ILi32EEEEEENS_10tfloat32_tENS5_IJlSC_lEEESJ_SK_NS4_8TiledMMAINS4_8MMA_AtomIJNS4_4SM904GMMA30MMA_64x128x8_F32TF32TF32_SS_TNILNSO_7ScaleInE1ELSQ_1EEEEEENS4_6LayoutINS5_IJNSA_ILi2EEESC_SC_EEENS5_IJSC_NSA_ILi0EEESW_EEEEENS5_IJNS4_10UnderscoreESZ_SZ_EEEEENS4_13SM90_TMA_LOADENS4_14ComposedLayoutINS4_7SwizzleILi3ELi4ELi3EEENS4_18smem_ptr_flag_bitsILi32EEENST_INS5_IJSB_SH_EEENS5_IJSH_SC_EEEEEEEvNS4_8identityENS4_23SM90_TMA_LOAD_MULTICASTES1B_vS1C_EENS_8epilogue10collective6detail29Sm90TmaWarpSpecializedAdapterINS1G_15DefaultEpilogueISJ_SK_SK_NS1F_6thread17LinearCombinationISJ_Li1EffLNS1K_9ScaleType4KindE0ELNS_15FloatRoundStyleE2ESJ_EENS1_15EpilogueDefaultEEEEEvvEEEEvNT_6ParamsE --------------------------
	.section	.nv.shared._ZN7cutlass13device_kernelINS_4gemm6kernel13GemmUniversalIN4cute5tupleIJiiiiEEENS1_10collective13CollectiveMmaINS1_34MainloopSm90TmaGmmaWarpSpecializedILi7ENS5_IJNS4_1CILi8EEENSA_ILi1EEESC_EEENS1_35KernelTmaWarpSpecializedCooperativeEEENS5_IJNSA_ILi128EEESG_NSA_ILi32EEEEEENS_10tfloat32_tENS5_IJlSC_lEEESJ_SK_NS4_8TiledMMAINS4_8MMA_AtomIJNS4_4SM904GMMA30MMA_64x128x8_F32TF32TF32_SS_TNILNSO_7ScaleInE1ELSQ_1EEEEEENS4_6LayoutINS5_IJNSA_ILi2EEESC_SC_EEENS5_IJSC_NSA_ILi0EEESW_EEEEENS5_IJNS4_10UnderscoreESZ_SZ_EEEEENS4_13SM90_TMA_LOADENS4_14ComposedLayoutINS4_7SwizzleILi3ELi4ELi3EEENS4_18smem_ptr_flag_bitsILi32EEENST_INS5_IJSB_SH_EEENS5_IJSH_SC_EEEEEEEvNS4_8identityENS4_23SM90_TMA_LOAD_MULTICASTES1B_vS1C_EENS_8epilogue10collective6detail29Sm90TmaWarpSpecializedAdapterINS1G_15DefaultEpilogueISJ_SK_SK_NS1F_6thread17LinearCombinationISJ_Li1EffLNS1K_9ScaleType4KindE0ELNS_15FloatRoundStyleE2ESJ_EENS1_15EpilogueDefaultEEEEEvvEEEEvNT_6ParamsE,"aw",@nobits
	.sectionflags	@""
	.align	16
	.zero		1024


//--------------------- .nv.shared.reserved.0     --------------------------
	.section	.nv.shared.reserved.0,"aw",@nobits
	.weak		__nv_reservedSMEM_offset_0_alias
	.size		__nv_reservedSMEM_offset_0_alias, 0, 0
	.other		__nv_reservedSMEM_offset_0_alias,@"STO_CUDA_RESERVED_SHARED STV_DEFAULT"
__nv_reservedSMEM_offset_0_alias:
	.zero		0


//--------------------- .nv.global                --------------------------
	.section	.nv.global,"aw",@nobits
.nv.global:
	.type		_ZN40_INTERNAL_0b443769_4_k_cu_8be98299_337524cute1_E,@object
	.size		_ZN40_INTERNAL_0b443769_4_k_cu_8be98299_337524cute1_E,(_ZN40_INTERNAL_0b443769_4_k_cu_8be98299_337524cuda3std3__45__cpo6cbeginE - _ZN40_INTERNAL_0b443769_4_k_cu_8be98299_337524cute1_E)
_ZN40_INTERNAL_0b443769_4_k_cu_8be98299_337524cute1_E:
	.zero		1
	.type		_ZN40_INTERNAL_0b443769_4_k_cu_8be98299_337524cuda3std3__45__cpo6cbeginE,@object
	.size		_ZN40_INTERNAL_0b443769_4_k_cu_8be98299_337524cuda3std3__45__cpo6cbeginE,(_ZN40_INTERNAL_0b443769_4_k_cu_8be98299_337524cuda3std3__48in_placeE - _ZN40_INTERNAL_0b443769_4_k_cu_8be98299_337524cuda3std3__45__cpo6cbeginE)
_ZN40_INTERNAL_0b443769_4_k_cu_8be98299_337524cuda3std3__45__cpo6cbeginE:
	.zero		1
	.type		_ZN40_INTERNAL_0b443769_4_k_cu_8be98299_337524cuda3std3__48in_placeE,@object
	.size		_ZN40_INTERNAL_0b443769_4_k_cu_8be98299_337524cuda3std3__48in_placeE,(_ZN40_INTERNAL_0b443769_4_k_cu_8be98299_337524cuda3std6ranges3__45__cpo9iter_moveE - _ZN40_INTERNAL_0b443769_4_k_cu_8be98299_337524cuda3std3__48in_placeE)
_ZN40_INTERNAL_0b443769_4_k_cu_8be98299_337524cuda3std3__48in_placeE:
	.zero		1
	.type		_ZN40_INTERNAL_0b443769_4_k_cu_8be98299_337524cuda3std6ranges3__45__cpo9iter_moveE,@object
	.size		_ZN40_INTERNAL_0b443769_4_k_cu_8be98299_337524cuda3std6ranges3__45__cpo9iter_moveE,(_ZN40_INTERNAL_0b443769_4_k_cu_8be98299_337524cuda3std3__45__cpo5beginE - _ZN40_INTERNAL_0b443769_4_k_cu_8be98299_337524cuda3std6ranges3__45__cpo9iter_moveE)
_ZN40_INTERNAL_0b443769_4_k_cu_8be98299_337524cuda3std6ranges3__45__cpo9iter_moveE:
	.zero		1
	.type		_ZN40_INTERNAL_0b443769_4_k_cu_8be98299_337524cuda3std3__45__cpo5beginE,@object
	.size		_ZN40_INTERNAL_0b443769_4_k_cu_8be98299_337524cuda3std3__45__cpo5beginE,(_ZN40_INTERNAL_0b443769_4_k_cu_8be98299_337524cuda3std3__442_GLOBAL__N__0b443769_4_k_cu_8be98299_337526ignoreE - _ZN40_INTERNAL_0b443769_4_k_cu_8be98299_337524cuda3std3__45__cpo5beginE)
_ZN40_INTERNAL_0b443769_4_k_cu_8be98299_337524cuda3std3__45__cpo5beginE:
	.zero		1
	.type		_ZN40_INTERNAL_0b443769_4_k_cu_8be98299_337524cuda3std3__442_GLOBAL__N__0b443769_4_k_cu_8be98299_337526ignoreE,@object
	.size		_ZN40_INTERNAL_0b443769_4_k_cu_8be98299_337524cuda3std3__442_GLOBAL__N__0b443769_4_k_cu_8be98299_337526ignoreE,(_ZN40_INTERNAL_0b443769_4_k_cu_8be98299_337524cute7productE - _ZN40_INTERNAL_0b443769_4_k_cu_8be98299_337524cuda3std3__442_GLOBAL__N__0b443769_4_k_cu_8be98299_337526ignoreE)
_ZN40_INTERNAL_0b443769_4_k_cu_8be98299_337524cuda3std3__442_GLOBAL__N__0b443769_4_k_cu_8be98299_337526ignoreE:
	.zero		1
	.type		_ZN40_INTERNAL_0b443769_4_k_cu_8be98299_337524cute7productE,@object
	.size		_ZN40_INTERNAL_0b443769_4_k_cu_8be98299_337524cute7productE,(_ZN40_INTERNAL_0b443769_4_k_cu_8be98299_337524cuda3std3__45__cpo3endE - _ZN40_INTERNAL_0b443769_4_k_cu_8be98299_337524cute7productE)
_ZN40_INTERNAL_0b443769_4_k_cu_8be98299_337524cute7productE:
	.zero		1
	.type		_ZN40_INTERNAL_0b443769_4_k_cu_8be98299_337524cuda3std3__45__cpo3endE,@object
	.size		_ZN40_INTERNAL_0b443769_4_k_cu_8be98299_337524cuda3std3__45__cpo3endE,(_ZN40_INTERNAL_0b443769_4_k_cu_8be98299_337524cuda3std3__419piecewise_constructE - _ZN40_INTERNAL_0b443769_4_k_cu_8be98299_337524cuda3std3__45__cpo3endE)
_ZN40_INTERNAL_0b443769_4_k_cu_8be98299_337524cuda3std3__45__cpo3endE:
	.zero		1
	.type		_ZN40_INTERNAL_0b443769_4_k_cu_8be98299_337524cuda3std3__419piecewise_constructE,@object
	.size		_ZN40_INTERNAL_0b443769_4_k_cu_8be98299_337524cuda3std3__419piecewise_constructE,(_ZN40_INTERNAL_0b443769_4_k_cu_8be98299_337524cuda3std3__45__cpo4cendE - _ZN40_INTERNAL_0b443769_4_k_cu_8be98299_337524cuda3std3__419piecewise_constructE)
_ZN40_INTERNAL_0b443769_4_k_cu_8be98299_337524cuda3std3__419piecewise_constructE:
	.zero		1
	.type		_ZN40_INTERNAL_0b443769_4_k_cu_8be98299_337524cuda3std3__45__cpo4cendE,@object
	.size		_ZN40_INTERNAL_0b443769_4_k_cu_8be98299_337524cuda3std3__45__cpo4cendE,(_ZN40_INTERNAL_0b443769_4_k_cu_8be98299_337524cuda3std6ranges3__45__cpo4swapE - _ZN40_INTERNAL_0b443769_4_k_cu_8be98299_337524cuda3std3__45__cpo4cendE)
_ZN40_INTERNAL_0b443769_4_k_cu_8be98299_337524cuda3std3__45__cpo4cendE:
	.zero		1
	.type		_ZN40_INTERNAL_0b443769_4_k_cu_8be98299_337524cuda3std6ranges3__45__cpo4swapE,@object
	.size		_ZN40_INTERNAL_0b443769_4_k_cu_8be98299_337524cuda3std6ranges3__45__cpo4swapE,(.L_8 - _ZN40_INTERNAL_0b443769_4_k_cu_8be98299_337524cuda3std6ranges3__45__cpo4swapE)
_ZN40_INTERNAL_0b443769_4_k_cu_8be98299_337524cuda3std6ranges3__45__cpo4swapE:
	.zero		1
.L_8:


//--------------------- .nv.constant0._ZN7cutlass13device_kernelINS_4gemm6kernel13GemmUniversalIN4cute5tupleIJiiiiEEENS1_10collective13CollectiveMmaINS1_34MainloopSm90TmaGmmaWarpSpecializedILi7ENS5_IJNS4_1CILi8EEENSA_ILi1EEESC_EEENS1_35KernelTmaWarpSpecializedCooperativeEEENS5_IJNSA_ILi128EEESG_NSA_ILi32EEEEEENS_10tfloat32_tENS5_IJlSC_lEEESJ_SK_NS4_8TiledMMAINS4_8MMA_AtomIJNS4_4SM904GMMA30MMA_64x128x8_F32TF32TF32_SS_TNILNSO_7ScaleInE1ELSQ_1EEEEEENS4_6LayoutINS5_IJNSA_ILi2EEESC_SC_EEENS5_IJSC_NSA_ILi0EEESW_EEEEENS5_IJNS4_10UnderscoreESZ_SZ_EEEEENS4_13SM90_TMA_LOADENS4_14ComposedLayoutINS4_7SwizzleILi3ELi4ELi3EEENS4_18smem_ptr_flag_bitsILi32EEENST_INS5_IJSB_SH_EEENS5_IJSH_SC_EEEEEEEvNS4_8identityENS4_23SM90_TMA_LOAD_MULTICASTES1B_vS1C_EENS_8epilogue10collective6detail29Sm90TmaWarpSpecializedAdapterINS1G_15DefaultEpilogueISJ_SK_SK_NS1F_6thread17LinearCombinationISJ_Li1EffLNS1K_9ScaleType4KindE0ELNS_15FloatRoundStyleE2ESJ_EENS1_15EpilogueDefaultEEEEEvvEEEEvNT_6ParamsE --------------------------
	.section	.nv.constant0._ZN7cutlass13device_kernelINS_4gemm6kernel13GemmUniversalIN4cute5tupleIJiiiiEEENS1_10collective13CollectiveMmaINS1_34MainloopSm90TmaGmmaWarpSpecializedILi7ENS5_IJNS4_1CILi8EEENSA_ILi1EEESC_EEENS1_35KernelTmaWarpSpecializedCooperativeEEENS5_IJNSA_ILi128EEESG_NSA_ILi32EEEEEENS_10tfloat32_tENS5_IJlSC_lEEESJ_SK_NS4_8TiledMMAINS4_8MMA_AtomIJNS4_4SM904GMMA30MMA_64x128x8_F32TF32TF32_SS_TNILNSO_7ScaleInE1ELSQ_1EEEEEENS4_6LayoutINS5_IJNSA_ILi2EEESC_SC_EEENS5_IJSC_NSA_ILi0EEESW_EEEEENS5_IJNS4_10UnderscoreESZ_SZ_EEEEENS4_13SM90_TMA_LOADENS4_14ComposedLayoutINS4_7SwizzleILi3ELi4ELi3EEENS4_18smem_ptr_flag_bitsILi32EEENST_INS5_IJSB_SH_EEENS5_IJSH_SC_EEEEEEEvNS4_8identityENS4_23SM90_TMA_LOAD_MULTICASTES1B_vS1C_EENS_8epilogue10collective6detail29Sm90TmaWarpSpecializedAdapterINS1G_15DefaultEpilogueISJ_SK_SK_NS1F_6thread17LinearCombinationISJ_Li1EffLNS1K_9ScaleType4KindE0ELNS_15FloatRoundStyleE2ESJ_EENS1_15EpilogueDefaultEEEEEvvEEEEvNT_6ParamsE,"a",@progbits
	.sectionflags	@""
	.align	4
.nv.constant0._ZN7cutlass13device_kernelINS_4gemm6kernel13GemmUniversalIN4cute5tupleIJiiiiEEENS1_10collective13CollectiveMmaINS1_34MainloopSm90TmaGmmaWarpSpecializedILi7ENS5_IJNS4_1CILi8EEENSA_ILi1EEESC_EEENS1_35KernelTmaWarpSpecializedCooperativeEEENS5_IJNSA_ILi128EEESG_NSA_ILi32EEEEEENS_10tfloat32_tENS5_IJlSC_lEEESJ_SK_NS4_8TiledMMAINS4_8MMA_AtomIJNS4_4SM904GMMA30MMA_64x128x8_F32TF32TF32_SS_TNILNSO_7ScaleInE1ELSQ_1EEEEEENS4_6LayoutINS5_IJNSA_ILi2EEESC_SC_EEENS5_IJSC_NSA_ILi0EEESW_EEEEENS5_IJNS4_10UnderscoreESZ_SZ_EEEEENS4_13SM90_TMA_LOADENS4_14ComposedLayoutINS4_7SwizzleILi3ELi4ELi3EEENS4_18smem_ptr_flag_bitsILi32EEENST_INS5_IJSB_SH_EEENS5_IJSH_SC_EEEEEEEvNS4_8identityENS4_23SM90_TMA_LOAD_MULTICASTES1B_vS1C_EENS_8epilogue10collective6detail29Sm90TmaWarpSpecializedAdapterINS1G_15DefaultEpilogueISJ_SK_SK_NS1F_6thread17LinearCombinationISJ_Li1EffLNS1K_9ScaleType4KindE0ELNS_15FloatRoundStyleE2ESJ_EENS1_15EpilogueDefaultEEEEEvvEEEEvNT_6ParamsE:
	.zero		1664


//--------------------- SYMBOLS --------------------------

	.type		.nv.reservedSmem.offset0,@object
	.size		.nv.reservedSmem.offset0,0x4
	.type		__assertfail,@function
